//
// Generated by NVIDIA NVVM Compiler
//
// Compiler Build ID: CL-36424714
// Cuda compilation tools, release 13.0, V13.0.88
// Based on NVVM 20.0.0
//

.version 9.0
.target sm_100
.address_size 64

	// .globl	_Z9updatephiPfS_S_ii

.visible .entry _Z9updatephiPfS_S_ii(
	.param .u64 .ptr .align 1 _Z9updatephiPfS_S_ii_param_0,
	.param .u64 .ptr .align 1 _Z9updatephiPfS_S_ii_param_1,
	.param .u64 .ptr .align 1 _Z9updatephiPfS_S_ii_param_2,
	.param .u32 _Z9updatephiPfS_S_ii_param_3,
	.param .u32 _Z9updatephiPfS_S_ii_param_4
)
{
	.reg .pred 	%p<38>;
	.reg .b32 	%r<16>;
	.reg .b32 	%f<122>;
	.reg .b64 	%rd<20>;
	.reg .b64 	%fd<34>;

	ld.param.u64 	%rd5, [_Z9updatephiPfS_S_ii_param_0];
	ld.param.u64 	%rd7, [_Z9updatephiPfS_S_ii_param_1];
	ld.param.u64 	%rd6, [_Z9updatephiPfS_S_ii_param_2];
	ld.param.u32 	%r6, [_Z9updatephiPfS_S_ii_param_3];
	ld.param.u32 	%r7, [_Z9updatephiPfS_S_ii_param_4];
	cvta.to.global.u64 	%rd1, %rd7;
	mov.u32 	%r8, %ctaid.x;
	mov.u32 	%r9, %ntid.x;
	mov.u32 	%r10, %tid.x;
	mad.lo.s32 	%r1, %r8, %r9, %r10;
	mov.u32 	%r11, %ctaid.y;
	mov.u32 	%r12, %ntid.y;
	mov.u32 	%r13, %tid.y;
	mad.lo.s32 	%r2, %r11, %r12, %r13;
	mad.lo.s32 	%r3, %r6, %r2, %r1;
	mul.lo.s32 	%r14, %r7, %r6;
	setp.ge.s32 	%p2, %r3, %r14;
	@%p2 bra 	$L__BB0_23;
	setp.eq.s32 	%p3, %r1, 0;
	add.s32 	%r4, %r6, -1;
	setp.eq.s32 	%p4, %r1, %r4;
	or.pred  	%p5, %p3, %p4;
	mul.wide.s32 	%rd8, %r3, 4;
	add.s64 	%rd2, %rd1, %rd8;
	mov.f32 	%f110, 0f00000000;
	@%p5 bra 	$L__BB0_3;
	ld.global.f32 	%f26, [%rd2+4];
	ld.global.f32 	%f27, [%rd2+-4];
	sub.f32 	%f28, %f26, %f27;
	mul.f32 	%f110, %f28, 0f3F000000;
$L__BB0_3:
	setp.eq.s32 	%p6, %r1, %r4;
	mov.f32 	%f111, 0f00000000;
	@%p6 bra 	$L__BB0_5;
	ld.global.f32 	%f30, [%rd2+4];
	ld.global.f32 	%f31, [%rd2];
	sub.f32 	%f111, %f30, %f31;
$L__BB0_5:
	setp.eq.s32 	%p7, %r1, 0;
	mov.f32 	%f112, 0f00000000;
	@%p7 bra 	$L__BB0_7;
	ld.global.f32 	%f33, [%rd2];
	ld.global.f32 	%f34, [%rd2+-4];
	sub.f32 	%f112, %f33, %f34;
$L__BB0_7:
	setp.eq.s32 	%p8, %r1, %r4;
	setp.eq.s32 	%p9, %r1, 0;
	setp.eq.s32 	%p10, %r2, 0;
	or.pred  	%p1, %p10, %p9;
	or.pred  	%p11, %p1, %p8;
	sub.s32 	%r15, %r3, %r6;
	mul.wide.s32 	%rd9, %r15, 4;
	add.s64 	%rd3, %rd1, %rd9;
	mov.f32 	%f113, 0f00000000;
	@%p11 bra 	$L__BB0_9;
	ld.global.f32 	%f36, [%rd3+4];
	ld.global.f32 	%f37, [%rd3+-4];
	sub.f32 	%f38, %f36, %f37;
	mul.f32 	%f113, %f38, 0f3F000000;
$L__BB0_9:
	setp.eq.s32 	%p12, %r1, %r4;
	setp.eq.s32 	%p13, %r1, 0;
	add.s32 	%r5, %r7, -1;
	setp.eq.s32 	%p14, %r2, %r5;
	or.pred  	%p15, %p13, %p14;
	or.pred  	%p16, %p15, %p12;
	mov.f32 	%f114, 0f00000000;
	@%p16 bra 	$L__BB0_11;
	mul.wide.s32 	%rd10, %r6, 4;
	add.s64 	%rd11, %rd2, %rd10;
	ld.global.f32 	%f40, [%rd11+4];
	ld.global.f32 	%f41, [%rd11+-4];
	sub.f32 	%f42, %f40, %f41;
	mul.f32 	%f114, %f42, 0f3F000000;
$L__BB0_11:
	setp.eq.s32 	%p17, %r2, %r5;
	setp.eq.s32 	%p18, %r2, 0;
	or.pred  	%p19, %p18, %p17;
	@%p19 bra 	$L__BB0_13;
	ld.global.f32 	%f115, [%rd3];
	mul.wide.s32 	%rd12, %r6, 4;
	add.s64 	%rd13, %rd2, %rd12;
	ld.global.f32 	%f43, [%rd13];
	sub.f32 	%f44, %f115, %f43;
	mul.f32 	%f117, %f44, 0f3F000000;
	bra.uni 	$L__BB0_15;
$L__BB0_13:
	setp.eq.s32 	%p20, %r2, 0;
	mov.f32 	%f117, 0f00000000;
	mov.f32 	%f118, %f117;
	@%p20 bra 	$L__BB0_16;
	ld.global.f32 	%f115, [%rd3];
	mov.f32 	%f117, 0f00000000;
$L__BB0_15:
	ld.global.f32 	%f47, [%rd2];
	sub.f32 	%f118, %f115, %f47;
$L__BB0_16:
	setp.eq.s32 	%p21, %r2, %r5;
	mul.wide.s32 	%rd14, %r6, 4;
	add.s64 	%rd4, %rd2, %rd14;
	mov.f32 	%f119, 0f00000000;
	@%p21 bra 	$L__BB0_18;
	ld.global.f32 	%f49, [%rd2];
	ld.global.f32 	%f50, [%rd4];
	sub.f32 	%f119, %f49, %f50;
$L__BB0_18:
	setp.eq.s32 	%p22, %r2, %r5;
	setp.eq.s32 	%p23, %r2, 0;
	setp.eq.s32 	%p24, %r1, %r4;
	or.pred  	%p25, %p23, %p24;
	or.pred  	%p26, %p25, %p22;
	mov.f32 	%f120, 0f00000000;
	@%p26 bra 	$L__BB0_20;
	ld.global.f32 	%f52, [%rd3+4];
	ld.global.f32 	%f53, [%rd4+4];
	sub.f32 	%f54, %f52, %f53;
	mul.f32 	%f120, %f54, 0f3F000000;
$L__BB0_20:
	setp.eq.s32 	%p27, %r2, %r5;
	or.pred  	%p28, %p1, %p27;
	mov.f32 	%f121, 0f00000000;
	@%p28 bra 	$L__BB0_22;
	ld.global.f32 	%f56, [%rd3+-4];
	ld.global.f32 	%f57, [%rd4+-4];
	sub.f32 	%f58, %f56, %f57;
	mul.f32 	%f121, %f58, 0f3F000000;
$L__BB0_22:
	mul.f32 	%f59, %f111, %f111;
	mul.f32 	%f60, %f112, %f112;
	setp.lt.f32 	%p29, %f118, 0f00000000;
	mul.f32 	%f61, %f118, %f118;
	selp.f32 	%f62, 0f00000000, %f61, %p29;
	setp.gt.f32 	%p30, %f119, 0f00000000;
	mul.f32 	%f63, %f119, %f119;
	selp.f32 	%f64, 0f00000000, %f63, %p30;
	setp.gt.f32 	%p31, %f118, 0f00000000;
	selp.f32 	%f65, 0f00000000, %f61, %p31;
	setp.lt.f32 	%p32, %f119, 0f00000000;
	selp.f32 	%f66, 0f00000000, %f63, %p32;
	setp.gt.f32 	%p33, %f112, 0f00000000;
	selp.f32 	%f67, 0f00000000, %f60, %p33;
	setp.lt.f32 	%p34, %f111, 0f00000000;
	selp.f32 	%f68, 0f00000000, %f59, %p34;
	add.f32 	%f69, %f68, %f67;
	sqrt.rn.f32 	%f70, %f69;
	add.f32 	%f71, %f62, %f64;
	sqrt.rn.f32 	%f72, %f71;
	mul.f32 	%f73, %f72, %f72;
	fma.rn.f32 	%f74, %f70, %f70, %f73;
	sqrt.rn.f32 	%f75, %f74;
	setp.lt.f32 	%p35, %f112, 0f00000000;
	selp.f32 	%f76, 0f00000000, %f60, %p35;
	setp.gt.f32 	%p36, %f111, 0f00000000;
	selp.f32 	%f77, 0f00000000, %f59, %p36;
	add.f32 	%f78, %f77, %f76;
	sqrt.rn.f32 	%f79, %f78;
	add.f32 	%f80, %f65, %f66;
	sqrt.rn.f32 	%f81, %f80;
	mul.f32 	%f82, %f81, %f81;
	fma.rn.f32 	%f83, %f79, %f79, %f82;
	sqrt.rn.f32 	%f84, %f83;
	cvt.f64.f32 	%fd1, %f111;
	add.f32 	%f85, %f59, 0f34000000;
	cvt.f64.f32 	%fd2, %f85;
	add.f32 	%f86, %f117, %f120;
	mul.f32 	%f87, %f86, %f86;
	cvt.f64.f32 	%fd3, %f87;
	fma.rn.f64 	%fd4, %fd3, 0d3FD0000000000000, %fd2;
	sqrt.rn.f64 	%fd5, %fd4;
	div.rn.f64 	%fd6, %fd1, %fd5;
	cvt.rn.f32.f64 	%f88, %fd6;
	cvt.f64.f32 	%fd7, %f118;
	add.f32 	%f89, %f61, 0f34000000;
	cvt.f64.f32 	%fd8, %f89;
	add.f32 	%f90, %f110, %f113;
	mul.f32 	%f91, %f90, %f90;
	cvt.f64.f32 	%fd9, %f91;
	fma.rn.f64 	%fd10, %fd9, 0d3FD0000000000000, %fd8;
	sqrt.rn.f64 	%fd11, %fd10;
	div.rn.f64 	%fd12, %fd7, %fd11;
	cvt.rn.f32.f64 	%f92, %fd12;
	cvt.f64.f32 	%fd13, %f112;
	add.f32 	%f93, %f60, 0f34000000;
	cvt.f64.f32 	%fd14, %f93;
	add.f32 	%f94, %f117, %f121;
	mul.f32 	%f95, %f94, %f94;
	cvt.f64.f32 	%fd15, %f95;
	fma.rn.f64 	%fd16, %fd15, 0d3FD0000000000000, %fd14;
	sqrt.rn.f64 	%fd17, %fd16;
	div.rn.f64 	%fd18, %fd13, %fd17;
	cvt.rn.f32.f64 	%f96, %fd18;
	cvt.f64.f32 	%fd19, %f119;
	add.f32 	%f97, %f63, 0f34000000;
	cvt.f64.f32 	%fd20, %f97;
	add.f32 	%f98, %f110, %f114;
	mul.f32 	%f99, %f98, %f98;
	cvt.f64.f32 	%fd21, %f99;
	fma.rn.f64 	%fd22, %fd21, 0d3FD0000000000000, %fd20;
	sqrt.rn.f64 	%fd23, %fd22;
	div.rn.f64 	%fd24, %fd19, %fd23;
	cvt.rn.f32.f64 	%f100, %fd24;
	sub.f32 	%f101, %f88, %f96;
	sub.f32 	%f102, %f92, %f100;
	add.f32 	%f103, %f102, %f101;
	mul.f32 	%f104, %f103, 0f3F000000;
	cvta.to.global.u64 	%rd15, %rd6;
	add.s64 	%rd17, %rd15, %rd8;
	ld.global.f32 	%f105, [%rd17];
	cvt.f64.f32 	%fd25, %f105;
	cvt.f64.f32 	%fd26, %f104;
	mul.f64 	%fd27, %fd26, 0d3FEF0A3D70A3D70A;
	fma.rn.f64 	%fd28, %fd25, 0d3F9EB851EB851EB8, %fd27;
	cvt.rn.f32.f64 	%f106, %fd28;
	setp.gt.f32 	%p37, %f106, 0f00000000;
	selp.f32 	%f107, %f75, %f84, %p37;
	ld.global.f32 	%f108, [%rd2];
	cvt.f64.f32 	%fd29, %f108;
	cvt.f64.f32 	%fd30, %f106;
	mul.f64 	%fd31, %fd30, 0d3FC999999999999A;
	cvt.f64.f32 	%fd32, %f107;
	fma.rn.f64 	%fd33, %fd31, %fd32, %fd29;
	cvt.rn.f32.f64 	%f109, %fd33;
	cvta.to.global.u64 	%rd18, %rd5;
	add.s64 	%rd19, %rd18, %rd8;
	st.global.f32 	[%rd19], %f109;
$L__BB0_23:
	ret;

}


// ===== COMPILED SASS (sm_100) =====

	.target	sm_100

	.elftype	@"ET_EXEC"


//--------------------- .note.nv.tkinfo           --------------------------
	.section	.note.nv.tkinfo,"",@"SHT_NOTE"
	.sectionflags	@"SHF_NOTE_NV_TKINFO"
	.tkinfo
        /*0018*/ 	.word	0x00000002
        /*0030*/ 	.string	""
        /*0030*/ 	.string	"ptxas"
        /*0030*/ 	.string	"Cuda compilation tools, release 13.0, V13.0.88"
        /*0030*/ 	.string	"Build cuda_13.0.r13.0/compiler.36424714_0"
        /*0030*/ 	.string	"-arch sm_100 -m 64 "



//--------------------- .note.nv.cuinfo           --------------------------
	.section	.note.nv.cuinfo,"",@"SHT_NOTE"
	.sectionflags	@"SHF_NOTE_NV_CUINFO"
        /*0018*/ 	.short	0x0002
        /*001a*/ 	.short	0x0064
        /*001c*/ 	.short	0x0082
	.zero		2


//--------------------- .nv.info                  --------------------------
	.section	.nv.info,"",@"SHT_CUDA_INFO"
	.align	4


	//----- nvinfo : EIATTR_REGCOUNT
	.align		4
        /*0000*/ 	.byte	0x04, 0x2f
        /*0002*/ 	.short	(.L_1 - .L_0)
	.align		4
.L_0:
        /*0004*/ 	.word	index@(_Z9updatephiPfS_S_ii)
        /*0008*/ 	.word	0x00000026


	//----- nvinfo : EIATTR_FRAME_SIZE
	.align		4
.L_1:
        /*000c*/ 	.byte	0x04, 0x11
        /*000e*/ 	.short	(.L_3 - .L_2)
	.align		4
.L_2:
        /*0010*/ 	.word	index@($__internal_2_$__cuda_sm20_sqrt_rn_f32_slowpath)
        /*0014*/ 	.word	0x00000000


	//----- nvinfo : EIATTR_FRAME_SIZE
	.align		4
.L_3:
        /*0018*/ 	.byte	0x04, 0x11
        /*001a*/ 	.short	(.L_5 - .L_4)
	.align		4
.L_4:
        /*001c*/ 	.word	index@($__internal_1_$__cuda_sm20_dsqrt_rn_f64_mediumpath_v1)
        /*0020*/ 	.word	0x00000000


	//----- nvinfo : EIATTR_FRAME_SIZE
	.align		4
.L_5:
        /*0024*/ 	.byte	0x04, 0x11
        /*0026*/ 	.short	(.L_7 - .L_6)
	.align		4
.L_6:
        /*0028*/ 	.word	index@($__internal_0_$__cuda_sm20_div_rn_f64_full)
        /*002c*/ 	.word	0x00000000


	//----- nvinfo : EIATTR_FRAME_SIZE
	.align		4
.L_7:
        /*0030*/ 	.byte	0x04, 0x11
        /*0032*/ 	.short	(.L_9 - .L_8)
	.align		4
.L_8:
        /*0034*/ 	.word	index@(_Z9updatephiPfS_S_ii)
        /*0038*/ 	.word	0x00000000


	//----- nvinfo : EIATTR_MIN_STACK_SIZE
	.align		4
.L_9:
        /*003c*/ 	.byte	0x04, 0x12
        /*003e*/ 	.short	(.L_11 - .L_10)
	.align		4
.L_10:
        /*0040*/ 	.word	index@(_Z9updatephiPfS_S_ii)
        /*0044*/ 	.word	0x00000000
.L_11:


//--------------------- .nv.compat                --------------------------
	.section	.nv.compat,"",@"SHT_CUDA_COMPAT_INFO"
	.align	4
        /*0000*/ 	.byte	0x02, 0x09, 0x00, 0x00, 0x02, 0x02, 0x01, 0x00, 0x02, 0x05, 0x05, 0x00, 0x03, 0x07, 0x01, 0x01
        /*0010*/ 	.byte	0x02, 0x03, 0x00, 0x00, 0x02, 0x06, 0x01, 0x00, 0x04, 0x0b, 0x08, 0x00, 0x01, 0x00, 0x00, 0x00
        /*0020*/ 	.byte	0x00, 0x00, 0x00, 0x00


//--------------------- .nv.info._Z9updatephiPfS_S_ii --------------------------
	.section	.nv.info._Z9updatephiPfS_S_ii,"",@"SHT_CUDA_INFO"
	.sectionflags	@""
	.align	4


	//----- nvinfo : EIATTR_CUDA_API_VERSION
	.align		4
        /*0000*/ 	.byte	0x04, 0x37
        /*0002*/ 	.short	(.L_13 - .L_12)
.L_12:
        /*0004*/ 	.word	0x00000082


	//----- nvinfo : EIATTR_KPARAM_INFO
	.align		4
.L_13:
        /*0008*/ 	.byte	0x04, 0x17
        /*000a*/ 	.short	(.L_15 - .L_14)
.L_14:
        /*000c*/ 	.word	0x00000000
        /*0010*/ 	.short	0x0004
        /*0012*/ 	.short	0x001c
        /*0014*/ 	.byte	0x00, 0xf0, 0x11, 0x00


	//----- nvinfo : EIATTR_KPARAM_INFO
	.align		4
.L_15:
        /*0018*/ 	.byte	0x04, 0x17
        /*001a*/ 	.short	(.L_17 - .L_16)
.L_16:
        /*001c*/ 	.word	0x00000000
        /*0020*/ 	.short	0x0003
        /*0022*/ 	.short	0x0018
        /*0024*/ 	.byte	0x00, 0xf0, 0x11, 0x00


	//----- nvinfo : EIATTR_KPARAM_INFO
	.align		4
.L_17:
        /*0028*/ 	.byte	0x04, 0x17
        /*002a*/ 	.short	(.L_19 - .L_18)
.L_18:
        /*002c*/ 	.word	0x00000000
        /*0030*/ 	.short	0x0002
        /*0032*/ 	.short	0x0010
        /*0034*/ 	.byte	0x00, 0xf5, 0x21, 0x00


	//----- nvinfo : EIATTR_KPARAM_INFO
	.align		4
.L_19:
        /*0038*/ 	.byte	0x04, 0x17
        /*003a*/ 	.short	(.L_21 - .L_20)
.L_20:
        /*003c*/ 	.word	0x00000000
        /*0040*/ 	.short	0x0001
        /*0042*/ 	.short	0x0008
        /*0044*/ 	.byte	0x00, 0xf5, 0x21, 0x00


	//----- nvinfo : EIATTR_KPARAM_INFO
	.align		4
.L_21:
        /*0048*/ 	.byte	0x04, 0x17
        /*004a*/ 	.short	(.L_23 - .L_22)
.L_22:
        /*004c*/ 	.word	0x00000000
        /*0050*/ 	.short	0x0000
        /*0052*/ 	.short	0x0000
        /*0054*/ 	.byte	0x00, 0xf5, 0x21, 0x00


	//----- nvinfo : EIATTR_SPARSE_MMA_MASK
	.align		4
.L_23:
        /*0058*/ 	.byte	0x03, 0x50
        /*005a*/ 	.short	0x0000


	//----- nvinfo : EIATTR_MAXREG_COUNT
	.align		4
        /*005c*/ 	.byte	0x03, 0x1b
        /*005e*/ 	.short	0x00ff


	//----- nvinfo : EIATTR_MERCURY_ISA_VERSION
	.align		4
        /*0060*/ 	.byte	0x03, 0x5f
        /*0062*/ 	.short	0x0101


	//----- nvinfo : EIATTR_VRC_CTA_INIT_COUNT
	.align		4
        /*0064*/ 	.byte	0x02, 0x4a
	.zero		1
	.zero		1


	//----- nvinfo : EIATTR_EXIT_INSTR_OFFSETS
	.align		4
        /*0068*/ 	.byte	0x04, 0x1c
        /*006a*/ 	.short	(.L_25 - .L_24)


	//   ....[0]....
.L_24:
        /*006c*/ 	.word	0x000000d0


	//   ....[1]....
        /*0070*/ 	.word	0x00001b50


	//----- nvinfo : EIATTR_CRS_STACK_SIZE
	.align		4
.L_25:
        /*0074*/ 	.byte	0x04, 0x1e
        /*0076*/ 	.short	(.L_27 - .L_26)
.L_26:
        /*0078*/ 	.word	0x00000000


	//----- nvinfo : EIATTR_CBANK_PARAM_SIZE
	.align		4
.L_27:
        /*007c*/ 	.byte	0x03, 0x19
        /*007e*/ 	.short	0x0020


	//----- nvinfo : EIATTR_PARAM_CBANK
	.align		4
        /*0080*/ 	.byte	0x04, 0x0a
        /*0082*/ 	.short	(.L_29 - .L_28)
	.align		4
.L_28:
        /*0084*/ 	.word	index@(.nv.constant0._Z9updatephiPfS_S_ii)
        /*0088*/ 	.short	0x0380
        /*008a*/ 	.short	0x0020


	//----- nvinfo : EIATTR_SW_WAR
	.align		4
.L_29:
        /*008c*/ 	.byte	0x04, 0x36
        /*008e*/ 	.short	(.L_31 - .L_30)
.L_30:
        /*0090*/ 	.word	0x00000008
.L_31:


//--------------------- .nv.callgraph             --------------------------
	.section	.nv.callgraph,"",@"SHT_CUDA_CALLGRAPH"
	.align	4
	.sectionentsize	8
	.align		4
        /*0000*/ 	.word	0x00000000
	.align		4
        /*0004*/ 	.word	0xffffffff
	.align		4
        /*0008*/ 	.word	0x00000000
	.align		4
        /*000c*/ 	.word	0xfffffffe
	.align		4
        /*0010*/ 	.word	0x00000000
	.align		4
        /*0014*/ 	.word	0xfffffffd
	.align		4
        /*0018*/ 	.word	0x00000000
	.align		4
        /*001c*/ 	.word	0xfffffffc


//--------------------- .text._Z9updatephiPfS_S_ii --------------------------
	.section	.text._Z9updatephiPfS_S_ii,"ax",@progbits
	.align	128
        .global         _Z9updatephiPfS_S_ii
        .type           _Z9updatephiPfS_S_ii,@function
        .size           _Z9updatephiPfS_S_ii,(.L_x_51 - _Z9updatephiPfS_S_ii)
        .other          _Z9updatephiPfS_S_ii,@"STO_CUDA_ENTRY STV_DEFAULT"
_Z9updatephiPfS_S_ii:
.text._Z9updatephiPfS_S_ii:
[----:B------:R-:W-:Y:S01]  /*0000*/  LDC R1, c[0x0][0x37c] ;  /* 0x0000df00ff017b82 */ /* 0x000fe20000000800 */
[----:B------:R-:W0:Y:S07]  /*0010*/  S2R R3, SR_TID.X ;  /* 0x0000000000037919 */ /* 0x000e2e0000002100 */
[----:B------:R-:W0:Y:S01]  /*0020*/  LDC R4, c[0x0][0x360] ;  /* 0x0000d800ff047b82 */ /* 0x000e220000000800 */
[----:B------:R-:W1:Y:S07]  /*0030*/  S2R R0, SR_TID.Y ;  /* 0x0000000000007919 */ /* 0x000e6e0000002200 */
[----:B------:R-:W0:Y:S08]  /*0040*/  S2UR UR4, SR_CTAID.X ;  /* 0x00000000000479c3 */ /* 0x000e300000002500 */
[----:B------:R-:W1:Y:S08]  /*0050*/  S2UR UR5, SR_CTAID.Y ;  /* 0x00000000000579c3 */ /* 0x000e700000002600 */
[----:B------:R-:W1:Y:S08]  /*0060*/  LDC R9, c[0x0][0x364] ;  /* 0x0000d900ff097b82 */ /* 0x000e700000000800 */
[----:B------:R-:W2:Y:S01]  /*0070*/  LDC.64 R10, c[0x0][0x398] ;  /* 0x0000e600ff0a7b82 */ /* 0x000ea20000000a00 */
[----:B0-----:R-:W-:-:S02]  /*0080*/  IMAD R4, R4, UR4, R3 ;  /* 0x0000000404047c24 */ /* 0x001fc4000f8e0203 */
[----:B-1----:R-:W-:Y:S02]  /*0090*/  IMAD R9, R9, UR5, R0 ;  /* 0x0000000509097c24 */ /* 0x002fe4000f8e0200 */
[----:B--2---:R-:W-:Y:S02]  /*00a0*/  IMAD R0, R10, R11, RZ ;  /* 0x0000000b0a007224 */ /* 0x004fe400078e02ff */
[----:B------:R-:W-:-:S05]  /*00b0*/  IMAD R3, R9, R10, R4 ;  /* 0x0000000a09037224 */ /* 0x000fca00078e0204 */
[----:B------:R-:W-:-:S13]  /*00c0*/  ISETP.GE.AND P0, PT, R3, R0, PT ;  /* 0x000000000300720c */ /* 0x000fda0003f06270 */
[----:B------:R-:W-:Y:S05]  /*00d0*/  @P0 EXIT ;  /* 0x000000000000094d */ /* 0x000fea0003800000 */
[----:B------:R-:W0:Y:S01]  /*00e0*/  LDC.64 R14, c[0x0][0x388] ;  /* 0x0000e200ff0e7b82 */ /* 0x000e220000000a00 */
[----:B------:R-:W-:Y:S01]  /*00f0*/  VIADD R5, R10, 0xffffffff ;  /* 0xffffffff0a057836 */ /* 0x000fe20000000000 */
[----:B------:R-:W1:Y:S04]  /*0100*/  LDCU.64 UR4, c[0x0][0x358] ;  /* 0x00006b00ff0477ac */ /* 0x000e680008000a00 */
[----:B------:R-:W-:-:S04]  /*0110*/  ISETP.NE.AND P1, PT, R4, R5, PT ;  /* 0x000000050400720c */ /* 0x000fc80003f25270 */
[----:B------:R-:W-:Y:S01]  /*0120*/  ISETP.EQ.OR P5, PT, R4, RZ, !P1 ;  /* 0x000000ff0400720c */ /* 0x000fe20004fa2670 */
[----:B0-----:R-:W-:-:S12]  /*0130*/  IMAD.WIDE R12, R3, 0x4, R14 ;  /* 0x00000004030c7825 */ /* 0x001fd800078e020e */
[----:B-1----:R-:W2:Y:S04]  /*0140*/  @!P5 LDG.E R6, desc[UR4][R12.64+0x4] ;  /* 0x000004040c06d981 */ /* 0x002ea8000c1e1900 */
[----:B------:R-:W2:Y:S01]  /*0150*/  @!P5 LDG.E R7, desc[UR4][R12.64+-0x4] ;  /* 0xfffffc040c07d981 */ /* 0x000ea2000c1e1900 */
[----:B------:R-:W-:Y:S02]  /*0160*/  VIADD R0, R11, 0xffffffff ;  /* 0xffffffff0b007836 */ /* 0x000fe40000000000 */
[----:B------:R-:W-:Y:S01]  /*0170*/  HFMA2 R2, -RZ, RZ, 0, 0 ;  /* 0x00000000ff027431 */ /* 0x000fe200000001ff */
[----:B------:R-:W-:Y:S01]  /*0180*/  ISETP.NE.AND P4, PT, R4, RZ, PT ;  /* 0x000000ff0400720c */ /* 0x000fe20003f85270 */
[----:B------:R-:W3:Y:S01]  /*0190*/  @P1 LDG.E R23, desc[UR4][R12.64+0x4] ;  /* 0x000004040c171981 */ /* 0x000ee2000c1e1900 */
[----:B------:R-:W-:-:S02]  /*01a0*/  ISETP.NE.AND P3, PT, R9, R0, PT ;  /* 0x000000000900720c */ /* 0x000fc40003f65270 */
[----:B------:R-:W-:Y:S01]  /*01b0*/  ISETP.EQ.OR P0, PT, R9, RZ, !P4 ;  /* 0x000000ff0900720c */ /* 0x000fe20006702670 */
[----:B------:R-:W3:Y:S01]  /*01c0*/  @P1 LDG.E R8, desc[UR4][R12.64] ;  /* 0x000000040c081981 */ /* 0x000ee2000c1e1900 */
[C---:B------:R-:W-:Y:S02]  /*01d0*/  ISETP.EQ.OR P2, PT, R4.reuse, RZ, !P3 ;  /* 0x000000ff0400720c */ /* 0x040fe40005f42670 */
[CC--:B------:R-:W-:Y:S02]  /*01e0*/  ISETP.EQ.OR P6, PT, R4.reuse, R5.reuse, P0 ;  /* 0x000000050400720c */ /* 0x0c0fe400007c2670 */
[----:B------:R-:W-:Y:S01]  /*01f0*/  ISETP.EQ.OR P2, PT, R4, R5, P2 ;  /* 0x000000050400720c */ /* 0x000fe20001742670 */
[----:B------:R-:W-:Y:S02]  /*0200*/  IMAD.IADD R5, R3, 0x1, -R10 ;  /* 0x0000000103057824 */ /* 0x000fe400078e0a0a */
[----:B------:R-:W4:Y:S02]  /*0210*/  @P4 LDG.E R20, desc[UR4][R12.64] ;  /* 0x000000040c144981 */ /* 0x000f24000c1e1900 */
[----:B------:R-:W-:-:S02]  /*0220*/  IMAD.WIDE R14, R5, 0x4, R14 ;  /* 0x00000004050e7825 */ /* 0x000fc400078e020e */
[----:B------:R-:W4:Y:S04]  /*0230*/  @P4 LDG.E R25, desc[UR4][R12.64+-0x4] ;  /* 0xfffffc040c194981 */ /* 0x000f28000c1e1900 */
[----:B------:R-:W5:Y:S04]  /*0240*/  @!P6 LDG.E R4, desc[UR4][R14.64+0x4] ;  /* 0x000004040e04e981 */ /* 0x000f68000c1e1900 */
[----:B------:R-:W5:Y:S01]  /*0250*/  @!P6 LDG.E R5, desc[UR4][R14.64+-0x4] ;  /* 0xfffffc040e05e981 */ /* 0x000f62000c1e1900 */
[----:B--2---:R-:W-:-:S04]  /*0260*/  @!P5 FADD R6, R6, -R7 ;  /* 0x800000070606d221 */ /* 0x004fc80000000000 */
[----:B------:R-:W-:Y:S01]  /*0270*/  @!P5 FMUL R2, R6, 0.5 ;  /* 0x3f0000000602d820 */ /* 0x000fe20000400000 */
[----:B------:R-:W-:Y:S01]  /*0280*/  ISETP.EQ.OR P5, PT, R9, RZ, !P3 ;  /* 0x000000ff0900720c */ /* 0x000fe20005fa2670 */
[----:B------:R-:W-:-:S05]  /*0290*/  @!P2 IMAD.WIDE R6, R10, 0x4, R12 ;  /* 0x000000040a06a825 */ /* 0x000fca00078e020c */
[----:B------:R-:W2:Y:S04]  /*02a0*/  @!P2 LDG.E R18, desc[UR4][R6.64+0x4] ;  /* 0x000004040612a981 */ /* 0x000ea8000c1e1900 */
[----:B------:R0:W2:Y:S03]  /*02b0*/  @!P2 LDG.E R19, desc[UR4][R6.64+-0x4] ;  /* 0xfffffc040613a981 */ /* 0x0000a6000c1e1900 */
[----:B------:R-:W-:Y:S01]  /*02c0*/  @!P5 IMAD.WIDE R16, R10, 0x4, R12 ;  /* 0x000000040a10d825 */ /* 0x000fe200078e020c */
[----:B------:R-:W2:Y:S05]  /*02d0*/  @!P5 LDG.E R21, desc[UR4][R14.64] ;  /* 0x000000040e15d981 */ /* 0x000eaa000c1e1900 */
[----:B------:R-:W2:Y:S01]  /*02e0*/  @!P5 LDG.E R16, desc[UR4][R16.64] ;  /* 0x000000041010d981 */ /* 0x000ea2000c1e1900 */
[----:B------:R-:W-:Y:S04]  /*02f0*/  BSSY.RECONVERGENT B1, `(.L_x_0) ;  /* 0x0000018000017945 */ /* 0x000fe80003800200 */
[----:B------:R-:W-:Y:S01]  /*0300*/  BSSY.RELIABLE B0, `(.L_x_1) ;  /* 0x0000014000007945 */ /* 0x000fe20003800100 */
[----:B-----5:R-:W-:Y:S01]  /*0310*/  @!P6 FADD R11, R4, -R5 ;  /* 0x80000005040be221 */ /* 0x020fe20000000000 */
[----:B------:R-:W-:Y:S01]  /*0320*/  CS2R R4, SRZ ;  /* 0x0000000000047805 */ /* 0x000fe2000001ff00 */
[----:B0-----:R-:W-:Y:S01]  /*0330*/  IMAD.MOV.U32 R7, RZ, RZ, RZ ;  /* 0x000000ffff077224 */ /* 0x001fe200078e00ff */
[----:B------:R-:W-:Y:S01]  /*0340*/  MOV R22, RZ ;  /* 0x000000ff00167202 */ /* 0x000fe20000000f00 */
[----:B----4-:R-:W-:Y:S01]  /*0350*/  @P4 FADD R4, -R25, R20 ;  /* 0x0000001419044221 */ /* 0x010fe20000000100 */
[----:B------:R-:W-:Y:S01]  /*0360*/  @!P6 FMUL R5, R11, 0.5 ;  /* 0x3f0000000b05e820 */ /* 0x000fe20000400000 */
[----:B---3--:R-:W-:Y:S01]  /*0370*/  @P1 FADD R22, R23, -R8 ;  /* 0x8000000817161221 */ /* 0x008fe20000000000 */
[----:B--2---:R-:W-:-:S04]  /*0380*/  @!P2 FADD R18, R18, -R19 ;  /* 0x800000131212a221 */ /* 0x004fc80000000000 */
[----:B------:R-:W-:Y:S01]  /*0390*/  @!P2 FMUL R7, R18, 0.5 ;  /* 0x3f0000001207a820 */ /* 0x000fe20000400000 */
[----:B------:R-:W-:-:S04]  /*03a0*/  @!P5 FADD R16, R21, -R16 ;  /* 0x800000101510d221 */ /* 0x000fc80000000000 */
[----:B------:R-:W-:Y:S01]  /*03b0*/  @!P5 FMUL R6, R16, 0.5 ;  /* 0x3f0000001006d820 */ /* 0x000fe20000400000 */
[----:B------:R-:W-:Y:S06]  /*03c0*/  @!P5 BRA `(.L_x_2) ;  /* 0x00000000001cd947 */ /* 0x000fec0003800000 */
[----:B------:R-:W-:Y:S01]  /*03d0*/  ISETP.NE.AND P2, PT, R9, RZ, PT ;  /* 0x000000ff0900720c */ /* 0x000fe20003f45270 */
[----:B------:R-:W-:Y:S02]  /*03e0*/  IMAD.MOV.U32 R6, RZ, RZ, RZ ;  /* 0x000000ffff067224 */ /* 0x000fe400078e00ff */
[----:B------:R-:W-:-:S10]  /*03f0*/  IMAD.MOV.U32 R8, RZ, RZ, RZ ;  /* 0x000000ffff087224 */ /* 0x000fd400078e00ff */
[----:B------:R-:W-:Y:S05]  /*0400*/  @!P2 BREAK.RELIABLE B0 ;  /* 0x000000000000a942 */ /* 0x000fea0003800100 */
[----:B------:R-:W-:Y:S05]  /*0410*/  @!P2 BRA `(.L_x_3) ;  /* 0x000000000014a947 */ /* 0x000fea0003800000 */
[----:B------:R0:W5:Y:S01]  /*0420*/  LDG.E R21, desc[UR4][R14.64] ;  /* 0x000000040e157981 */ /* 0x000162000c1e1900 */
[----:B------:R-:W-:-:S07]  /*0430*/  HFMA2 R6, -RZ, RZ, 0, 0 ;  /* 0x00000000ff067431 */ /* 0x000fce00000001ff */
.L_x_2:
[----:B------:R-:W-:Y:S05]  /*0440*/  BSYNC.RELIABLE B0 ;  /* 0x0000000000007941 */ /* 0x000fea0003800100 */
.L_x_1:
[----:B------:R-:W2:Y:S02]  /*0450*/  LDG.E R8, desc[UR4][R12.64] ;  /* 0x000000040c087981 */ /* 0x000ea4000c1e1900 */
[----:B--2--5:R-:W-:-:S07]  /*0460*/  FADD R8, -R8, R21 ;  /* 0x0000001508087221 */ /* 0x024fce0000000100 */
.L_x_3:
[----:B------:R-:W-:Y:S05]  /*0470*/  BSYNC.RECONVERGENT B1 ;  /* 0x0000000000017941 */ /* 0x000fea0003800200 */
.L_x_0:
[----:B------:R-:W-:Y:S05]  /*0480*/  WARPSYNC.ALL ;  /* 0x0000000000007948 */ /* 0x000fea0003800000 */
[CC--:B------:R-:W-:Y:S01]  /*0490*/  ISETP.EQ.OR P0, PT, R9.reuse, R0.reuse, P0 ;  /* 0x000000000900720c */ /* 0x0c0fe20000702670 */
[----:B------:R-:W-:Y:S01]  /*04a0*/  IMAD.WIDE R18, R10, 0x4, R12 ;  /* 0x000000040a127825 */ /* 0x000fe200078e020c */
[C---:B------:R-:W-:Y:S01]  /*04b0*/  ISETP.EQ.OR P1, PT, R9.reuse, RZ, !P1 ;  /* 0x000000ff0900720c */ /* 0x040fe20004f22670 */
[----:B------:R-:W2:Y:S03]  /*04c0*/  @P3 LDG.E R17, desc[UR4][R12.64] ;  /* 0x000000040c113981 */ /* 0x000ea6000c1e1900 */
[----:B------:R-:W-:Y:S01]  /*04d0*/  ISETP.EQ.OR P1, PT, R9, R0, P1 ;  /* 0x000000000900720c */ /* 0x000fe20000f22670 */
[----:B------:R-:W2:Y:S06]  /*04e0*/  @P3 LDG.E R20, desc[UR4][R18.64] ;  /* 0x0000000412143981 */ /* 0x000eac000c1e1900 */
[----:B------:R-:W3:Y:S04]  /*04f0*/  @!P0 LDG.E R23, desc[UR4][R14.64+-0x4] ;  /* 0xfffffc040e178981 */ /* 0x000ee8000c1e1900 */
[----:B------:R-:W3:Y:S04]  /*0500*/  @!P0 LDG.E R26, desc[UR4][R18.64+-0x4] ;  /* 0xfffffc04121a8981 */ /* 0x000ee8000c1e1900 */
[----:B------:R0:W4:Y:S04]  /*0510*/  @!P1 LDG.E R21, desc[UR4][R14.64+0x4] ;  /* 0x000004040e159981 */ /* 0x000128000c1e1900 */
[----:B------:R1:W4:Y:S01]  /*0520*/  @!P1 LDG.E R24, desc[UR4][R18.64+0x4] ;  /* 0x0000040412189981 */ /* 0x000322000c1e1900 */
[----:B------:R-:W-:Y:S01]  /*0530*/  FMUL R9, R4, R4 ;  /* 0x0000000404097220 */ /* 0x000fe20000400000 */
[----:B------:R-:W-:Y:S01]  /*0540*/  FMUL R16, R22, R22 ;  /* 0x0000001616107220 */ /* 0x000fe20000400000 */
[----:B------:R-:W-:-:S02]  /*0550*/  FSETP.GT.AND P2, PT, R4, RZ, PT ;  /* 0x000000ff0400720b */ /* 0x000fc40003f44000 */
[----:B------:R-:W-:Y:S02]  /*0560*/  FSETP.GEU.AND P4, PT, R22, RZ, PT ;  /* 0x000000ff1600720b */ /* 0x000fe40003f8e000 */
[----:B------:R-:W-:Y:S02]  /*0570*/  FSEL R0, R9, RZ, !P2 ;  /* 0x000000ff09007208 */ /* 0x000fe40005000000 */
[----:B------:R-:W-:-:S05]  /*0580*/  FSEL R11, R16, RZ, P4 ;  /* 0x000000ff100b7208 */ /* 0x000fca0002000000 */
[----:B0-----:R-:W-:-:S04]  /*0590*/  FADD R15, R0, R11 ;  /* 0x0000000b000f7221 */ /* 0x001fc80000000000 */
[----:B------:R-:W-:Y:S01]  /*05a0*/  VIADD R0, R15, 0xf3000000 ;  /* 0xf30000000f007836 */ /* 0x000fe20000000000 */
[----:B------:R-:W-:-:S04]  /*05b0*/  CS2R R10, SRZ ;  /* 0x00000000000a7805 */ /* 0x000fc8000001ff00 */
[----:B------:R-:W-:Y:S01]  /*05c0*/  ISETP.GT.U32.AND P2, PT, R0, 0x727fffff, PT ;  /* 0x727fffff0000780c */ /* 0x000fe20003f44070 */
[C---:B------:R-:W-:Y:S01]  /*05d0*/  FMUL R28, R8.reuse, R8 ;  /* 0x00000008081c7220 */ /* 0x040fe20000400000 */
[C---:B------:R-:W-:Y:S01]  /*05e0*/  FSETP.GEU.AND P5, PT, R8.reuse, RZ, PT ;  /* 0x000000ff0800720b */ /* 0x040fe20003fae000 */
[----:B------:R-:W-:Y:S01]  /*05f0*/  BSSY.RECONVERGENT B1, `(.L_x_4) ;  /* 0x000001a000017945 */ /* 0x000fe20003800200 */
[----:B------:R-:W-:-:S04]  /*0600*/  FSETP.GT.AND P4, PT, R8, RZ, PT ;  /* 0x000000ff0800720b */ /* 0x000fc80003f84000 */
[----:B-1----:R-:W-:Y:S01]  /*0610*/  FSEL R18, R28, RZ, !P4 ;  /* 0x000000ff1c127208 */ /* 0x002fe20006000000 */
[----:B--2---:R-:W-:Y:S01]  /*0620*/  @P3 FADD R10, R17, -R20 ;  /* 0x80000014110a3221 */ /* 0x004fe20000000000 */
[----:B---3--:R-:W-:Y:S02]  /*0630*/  @!P0 FADD R14, R23, -R26 ;  /* 0x8000001a170e8221 */ /* 0x008fe40000000000 */
[----:B------:R0:W1:Y:S01]  /*0640*/  MUFU.RSQ R26, R15 ;  /* 0x0000000f001a7308 */ /* 0x0000620000001400 */
[C---:B------:R-:W-:Y:S01]  /*0650*/  FMUL R29, R10.reuse, R10 ;  /* 0x0000000a0a1d7220 */ /* 0x040fe20000400000 */
[C---:B------:R-:W-:Y:S02]  /*0660*/  FSETP.GT.AND P3, PT, R10.reuse, RZ, PT ;  /* 0x000000ff0a00720b */ /* 0x040fe40003f64000 */
[----:B------:R-:W-:Y:S01]  /*0670*/  FSETP.GEU.AND P6, PT, R10, RZ, PT ;  /* 0x000000ff0a00720b */ /* 0x000fe20003fce000 */
[----:B----4-:R-:W-:Y:S01]  /*0680*/  @!P1 FADD R0, R21, -R24 ;  /* 0x8000001815009221 */ /* 0x010fe20000000000 */
[----:B------:R-:W-:-:S02]  /*0690*/  IMAD.MOV.U32 R17, RZ, RZ, RZ ;  /* 0x000000ffff117224 */ /* 0x000fc400078e00ff */
[----:B------:R-:W-:Y:S01]  /*06a0*/  @!P0 FMUL R11, R14, 0.5 ;  /* 0x3f0000000e0b8820 */ /* 0x000fe20000400000 */
[----:B------:R-:W-:Y:S01]  /*06b0*/  FSEL R21, R28, RZ, P5 ;  /* 0x000000ff1c157208 */ /* 0x000fe20002800000 */
[----:B------:R-:W-:Y:S01]  /*06c0*/  @!P1 FMUL R17, R0, 0.5 ;  /* 0x3f00000000119820 */ /* 0x000fe20000400000 */
[C---:B------:R-:W-:Y:S02]  /*06d0*/  FSEL R24, R29.reuse, RZ, !P3 ;  /* 0x000000ff1d187208 */ /* 0x040fe40005800000 */
[----:B------:R-:W-:Y:S01]  /*06e0*/  FSEL R19, R29, RZ, P6 ;  /* 0x000000ff1d137208 */ /* 0x000fe20003000000 */
[----:B0-----:R-:W-:Y:S06]  /*06f0*/  @!P2 BRA `(.L_x_5) ;  /* 0x000000000014a947 */ /* 0x001fec0003800000 */
[----:B------:R-:W-:Y:S02]  /*0700*/  MOV R0, R15 ;  /* 0x0000000f00007202 */ /* 0x000fe40000000f00 */
[----:B------:R-:W-:-:S07]  /*0710*/  MOV R27, 0x730 ;  /* 0x00000730001b7802 */ /* 0x000fce0000000f00 */
[----:B-1----:R-:W-:Y:S05]  /*0720*/  CALL.REL.NOINC `($__internal_2_$__cuda_sm20_sqrt_rn_f32_slowpath) ;  /* 0x0000001c00387944 */ /* 0x002fea0003c00000 */
[----:B------:R-:W-:Y:S01]  /*0730*/  IMAD.MOV.U32 R20, RZ, RZ, R0 ;  /* 0x000000ffff147224 */ /* 0x000fe200078e0000 */
[----:B------:R-:W-:Y:S06]  /*0740*/  BRA `(.L_x_6) ;  /* 0x0000000000107947 */ /* 0x000fec0003800000 */
.L_x_5:
[----:B-1----:R-:W-:Y:S01]  /*0750*/  FMUL.FTZ R20, R15, R26 ;  /* 0x0000001a0f147220 */ /* 0x002fe20000410000 */
[----:B------:R-:W-:-:S03]  /*0760*/  FMUL.FTZ R0, R26, 0.5 ;  /* 0x3f0000001a007820 */ /* 0x000fc60000410000 */
[----:B------:R-:W-:-:S04]  /*0770*/  FFMA R15, -R20, R20, R15 ;  /* 0x00000014140f7223 */ /* 0x000fc8000000010f */
[----:B------:R-:W-:-:S07]  /*0780*/  FFMA R20, R15, R0, R20 ;  /* 0x000000000f147223 */ /* 0x000fce0000000014 */
.L_x_6:
[----:B------:R-:W-:Y:S05]  /*0790*/  BSYNC.RECONVERGENT B1 ;  /* 0x0000000000017941 */ /* 0x000fea0003800200 */
.L_x_4:
[----:B------:R-:W-:Y:S01]  /*07a0*/  FADD R21, R21, R24 ;  /* 0x0000001815157221 */ /* 0x000fe20000000000 */
[----:B------:R-:W-:Y:S03]  /*07b0*/  BSSY.RECONVERGENT B1, `(.L_x_7) ;  /* 0x000000d000017945 */ /* 0x000fe60003800200 */
[----:B------:R-:W-:Y:S01]  /*07c0*/  VIADD R0, R21, 0xf3000000 ;  /* 0xf300000015007836 */ /* 0x000fe20000000000 */
[----:B------:R0:W1:Y:S04]  /*07d0*/  MUFU.RSQ R14, R21 ;  /* 0x00000015000e7308 */ /* 0x0000680000001400 */
[----:B------:R-:W-:-:S13]  /*07e0*/  ISETP.GT.U32.AND P0, PT, R0, 0x727fffff, PT ;  /* 0x727fffff0000780c */ /* 0x000fda0003f04070 */
[----:B01----:R-:W-:Y:S05]  /*07f0*/  @!P0 BRA `(.L_x_8) ;  /* 0x0000000000108947 */ /* 0x003fea0003800000 */
[----:B------:R-:W-:Y:S02]  /*0800*/  MOV R0, R21 ;  /* 0x0000001500007202 */ /* 0x000fe40000000f00 */
[----:B------:R-:W-:-:S07]  /*0810*/  MOV R27, 0x830 ;  /* 0x00000830001b7802 */ /* 0x000fce0000000f00 */
[----:B------:R-:W-:Y:S05]  /*0820*/  CALL.REL.NOINC `($__internal_2_$__cuda_sm20_sqrt_rn_f32_slowpath) ;  /* 0x0000001800f87944 */ /* 0x000fea0003c00000 */
[----:B------:R-:W-:Y:S05]  /*0830*/  BRA `(.L_x_9) ;  /* 0x0000000000107947 */ /* 0x000fea0003800000 */
.L_x_8:
[----:B------:R-:W-:Y:S01]  /*0840*/  FMUL.FTZ R0, R21, R14 ;  /* 0x0000000e15007220 */ /* 0x000fe20000410000 */
[----:B------:R-:W-:-:S03]  /*0850*/  FMUL.FTZ R14, R14, 0.5 ;  /* 0x3f0000000e0e7820 */ /* 0x000fc60000410000 */
[----:B------:R-:W-:-:S04]  /*0860*/  FFMA R15, -R0, R0, R21 ;  /* 0x00000000000f7223 */ /* 0x000fc80000000115 */
[----:B------:R-:W-:-:S07]  /*0870*/  FFMA R0, R15, R14, R0 ;  /* 0x0000000e0f007223 */ /* 0x000fce0000000000 */
.L_x_9:
[----:B------:R-:W-:Y:S05]  /*0880*/  BSYNC.RECONVERGENT B1 ;  /* 0x0000000000017941 */ /* 0x000fea0003800200 */
.L_x_7:
[----:B------:R-:W-:Y:S01]  /*0890*/  FMUL R15, R0, R0 ;  /* 0x00000000000f7220 */ /* 0x000fe20000400000 */
[----:B------:R-:W-:Y:S03]  /*08a0*/  BSSY.RECONVERGENT B1, `(.L_x_10) ;  /* 0x000000f000017945 */ /* 0x000fe60003800200 */
[----:B------:R-:W-:-:S04]  /*08b0*/  FFMA R15, R20, R20, R15 ;  /* 0x00000014140f7223 */ /* 0x000fc8000000000f */
[----:B------:R-:W-:Y:S01]  /*08c0*/  VIADD R14, R15, 0xf3000000 ;  /* 0xf30000000f0e7836 */ /* 0x000fe20000000000 */
[----:B------:R0:W1:Y:S04]  /*08d0*/  MUFU.RSQ R0, R15 ;  /* 0x0000000f00007308 */ /* 0x0000680000001400 */
[----:B------:R-:W-:-:S13]  /*08e0*/  ISETP.GT.U32.AND P0, PT, R14, 0x727fffff, PT ;  /* 0x727fffff0e00780c */ /* 0x000fda0003f04070 */
[----:B01----:R-:W-:Y:S05]  /*08f0*/  @!P0 BRA `(.L_x_11) ;  /* 0x0000000000148947 */ /* 0x003fea0003800000 */
[----:B------:R-:W-:Y:S01]  /*0900*/  IMAD.MOV.U32 R0, RZ, RZ, R15 ;  /* 0x000000ffff007224 */ /* 0x000fe200078e000f */
[----:B------:R-:W-:-:S07]  /*0910*/  MOV R27, 0x930 ;  /* 0x00000930001b7802 */ /* 0x000fce0000000f00 */
[----:B------:R-:W-:Y:S05]  /*0920*/  CALL.REL.NOINC `($__internal_2_$__cuda_sm20_sqrt_rn_f32_slowpath) ;  /* 0x0000001800b87944 */ /* 0x000fea0003c00000 */
[----:B------:R-:W-:Y:S01]  /*0930*/  MOV R30, R0 ;  /* 0x00000000001e7202 */ /* 0x000fe20000000f00 */
[----:B------:R-:W-:Y:S06]  /*0940*/  BRA `(.L_x_12) ;  /* 0x0000000000107947 */ /* 0x000fec0003800000 */
.L_x_11:
[----:B------:R-:W-:Y:S01]  /*0950*/  FMUL.FTZ R30, R15, R0 ;  /* 0x000000000f1e7220 */ /* 0x000fe20000410000 */
[----:B------:R-:W-:-:S03]  /*0960*/  FMUL.FTZ R0, R0, 0.5 ;  /* 0x3f00000000007820 */ /* 0x000fc60000410000 */
[----:B------:R-:W-:-:S04]  /*0970*/  FFMA R15, -R30, R30, R15 ;  /* 0x0000001e1e0f7223 */ /* 0x000fc8000000010f */
[----:B------:R-:W-:-:S07]  /*0980*/  FFMA R30, R15, R0, R30 ;  /* 0x000000000f1e7223 */ /* 0x000fce000000001e */
.L_x_12:
[----:B------:R-:W-:Y:S05]  /*0990*/  BSYNC.RECONVERGENT B1 ;  /* 0x0000000000017941 */ /* 0x000fea0003800200 */
.L_x_10:
[----:B------:R-:W-:Y:S01]  /*09a0*/  FSETP.GEU.AND P1, PT, R4, RZ, PT ;  /* 0x000000ff0400720b */ /* 0x000fe20003f2e000 */
[----:B------:R-:W-:Y:S01]  /*09b0*/  BSSY.RECONVERGENT B1, `(.L_x_13) ;  /* 0x0000012000017945 */ /* 0x000fe20003800200 */
[----:B------:R-:W-:Y:S02]  /*09c0*/  FSETP.GT.AND P0, PT, R22, RZ, PT ;  /* 0x000000ff1600720b */ /* 0x000fe40003f04000 */
[----:B------:R-:W-:Y:S02]  /*09d0*/  FSEL R0, R9, RZ, P1 ;  /* 0x000000ff09007208 */ /* 0x000fe40000800000 */
[----:B------:R-:W-:-:S05]  /*09e0*/  FSEL R15, R16, RZ, !P0 ;  /* 0x000000ff100f7208 */ /* 0x000fca0004000000 */
[----:B------:R-:W-:-:S04]  /*09f0*/  FADD R15, R0, R15 ;  /* 0x0000000f000f7221 */ /* 0x000fc80000000000 */
        /* <DEDUP_REMOVED lines=9> */
.L_x_14:
[----:B------:R-:W-:Y:S01]  /*0a90*/  FMUL.FTZ R20, R15, R0 ;  /* 0x000000000f147220 */ /* 0x000fe20000410000 */
[----:B------:R-:W-:-:S03]  /*0aa0*/  FMUL.FTZ R0, R0, 0.5 ;  /* 0x3f00000000007820 */ /* 0x000fc60000410000 */
[----:B------:R-:W-:-:S04]  /*0ab0*/  FFMA R15, -R20, R20, R15 ;  /* 0x00000014140f7223 */ /* 0x000fc8000000010f */
[----:B------:R-:W-:-:S07]  /*0ac0*/  FFMA R20, R15, R0, R20 ;  /* 0x000000000f147223 */ /* 0x000fce0000000014 */
.L_x_15:
[----:B------:R-:W-:Y:S05]  /*0ad0*/  BSYNC.RECONVERGENT B1 ;  /* 0x0000000000017941 */ /* 0x000fea0003800200 */
.L_x_13:
[----:B------:R-:W-:Y:S01]  /*0ae0*/  FADD R19, R18, R19 ;  /* 0x0000001312137221 */ /* 0x000fe20000000000 */
[----:B------:R-:W-:Y:S03]  /*0af0*/  BSSY.RECONVERGENT B1, `(.L_x_16) ;  /* 0x000000d000017945 */ /* 0x000fe60003800200 */
[----:B------:R-:W-:Y:S01]  /*0b00*/  VIADD R0, R19, 0xf3000000 ;  /* 0xf300000013007836 */ /* 0x000fe20000000000 */
[----:B------:R0:W1:Y:S04]  /*0b10*/  MUFU.RSQ R14, R19 ;  /* 0x00000013000e7308 */ /* 0x0000680000001400 */
[----:B------:R-:W-:-:S13]  /*0b20*/  ISETP.GT.U32.AND P0, PT, R0, 0x727fffff, PT ;  /* 0x727fffff0000780c */ /* 0x000fda0003f04070 */
[----:B01----:R-:W-:Y:S05]  /*0b30*/  @!P0 BRA `(.L_x_17) ;  /* 0x0000000000108947 */ /* 0x003fea0003800000 */
[----:B------:R-:W-:Y:S01]  /*0b40*/  IMAD.MOV.U32 R0, RZ, RZ, R19 ;  /* 0x000000ffff007224 */ /* 0x000fe200078e0013 */
[----:B------:R-:W-:-:S07]  /*0b50*/  MOV R27, 0xb70 ;  /* 0x00000b70001b7802 */ /* 0x000fce0000000f00 */
[----:B------:R-:W-:Y:S05]  /*0b60*/  CALL.REL.NOINC `($__internal_2_$__cuda_sm20_sqrt_rn_f32_slowpath) ;  /* 0x0000001800287944 */ /* 0x000fea0003c00000 */
[----:B------:R-:W-:Y:S05]  /*0b70*/  BRA `(.L_x_18) ;  /* 0x0000000000107947 */ /* 0x000fea0003800000 */
.L_x_17:
[----:B------:R-:W-:Y:S01]  /*0b80*/  FMUL.FTZ R0, R19, R14 ;  /* 0x0000000e13007220 */ /* 0x000fe20000410000 */
[----:B------:R-:W-:-:S03]  /*0b90*/  FMUL.FTZ R14, R14, 0.5 ;  /* 0x3f0000000e0e7820 */ /* 0x000fc60000410000 */
[----:B------:R-:W-:-:S04]  /*0ba0*/  FFMA R15, -R0, R0, R19 ;  /* 0x00000000000f7223 */ /* 0x000fc80000000113 */
[----:B------:R-:W-:-:S07]  /*0bb0*/  FFMA R0, R15, R14, R0 ;  /* 0x0000000e0f007223 */ /* 0x000fce0000000000 */
.L_x_18:
[----:B------:R-:W-:Y:S05]  /*0bc0*/  BSYNC.RECONVERGENT B1 ;  /* 0x0000000000017941 */ /* 0x000fea0003800200 */
.L_x_16:
[----:B------:R-:W-:Y:S01]  /*0bd0*/  FMUL R15, R0, R0 ;  /* 0x00000000000f7220 */ /* 0x000fe20000400000 */
[----:B------:R-:W-:Y:S03]  /*0be0*/  BSSY.RECONVERGENT B1, `(.L_x_19) ;  /* 0x000000e000017945 */ /* 0x000fe60003800200 */
[----:B------:R-:W-:-:S04]  /*0bf0*/  FFMA R0, R20, R20, R15 ;  /* 0x0000001414007223 */ /* 0x000fc8000000000f */
[----:B------:R0:W1:Y:S01]  /*0c00*/  MUFU.RSQ R15, R0 ;  /* 0x00000000000f7308 */ /* 0x0000620000001400 */
[----:B------:R-:W-:-:S04]  /*0c10*/  IADD3 R14, PT, PT, R0, -0xd000000, RZ ;  /* 0xf3000000000e7810 */ /* 0x000fc80007ffe0ff */
[----:B------:R-:W-:-:S13]  /*0c20*/  ISETP.GT.U32.AND P0, PT, R14, 0x727fffff, PT ;  /* 0x727fffff0e00780c */ /* 0x000fda0003f04070 */
[----:B01----:R-:W-:Y:S05]  /*0c30*/  @!P0 BRA `(.L_x_20) ;  /* 0x0000000000108947 */ /* 0x003fea0003800000 */
[----:B------:R-:W-:-:S07]  /*0c40*/  MOV R27, 0xc60 ;  /* 0x00000c60001b7802 */ /* 0x000fce0000000f00 */
[----:B------:R-:W-:Y:S05]  /*0c50*/  CALL.REL.NOINC `($__internal_2_$__cuda_sm20_sqrt_rn_f32_slowpath) ;  /* 0x0000001400ec7944 */ /* 0x000fea0003c00000 */
[----:B------:R-:W-:Y:S01]  /*0c60*/  IMAD.MOV.U32 R31, RZ, RZ, R0 ;  /* 0x000000ffff1f7224 */ /* 0x000fe200078e0000 */
[----:B------:R-:W-:Y:S06]  /*0c70*/  BRA `(.L_x_21) ;  /* 0x0000000000107947 */ /* 0x000fec0003800000 */
.L_x_20:
[----:B------:R-:W-:Y:S01]  /*0c80*/  FMUL.FTZ R31, R0, R15 ;  /* 0x0000000f001f7220 */ /* 0x000fe20000410000 */
[----:B------:R-:W-:-:S03]  /*0c90*/  FMUL.FTZ R14, R15, 0.5 ;  /* 0x3f0000000f0e7820 */ /* 0x000fc60000410000 */
[----:B------:R-:W-:-:S04]  /*0ca0*/  FFMA R0, -R31, R31, R0 ;  /* 0x0000001f1f007223 */ /* 0x000fc80000000100 */
[----:B------:R-:W-:-:S07]  /*0cb0*/  FFMA R31, R0, R14, R31 ;  /* 0x0000000e001f7223 */ /* 0x000fce000000001f */
.L_x_21:
[----:B------:R-:W-:Y:S05]  /*0cc0*/  BSYNC.RECONVERGENT B1 ;  /* 0x0000000000017941 */ /* 0x000fea0003800200 */
.L_x_19:
[----:B------:R-:W-:Y:S01]  /*0cd0*/  FADD R17, R17, R6 ;  /* 0x0000000611117221 */ /* 0x000fe20000000000 */
[----:B------:R-:W-:Y:S01]  /*0ce0*/  FADD R0, R16, 1.1920928955078125e-07 ;  /* 0x3400000010007421 */ /* 0x000fe20000000000 */
[----:B------:R-:W-:Y:S01]  /*0cf0*/  F2F.F64.F32 R22, R22 ;  /* 0x0000001600167310 */ /* 0x000fe20000201800 */
[----:B------:R-:W-:Y:S01]  /*0d00*/  BSSY.RECONVERGENT B1, `(.L_x_22) ;  /* 0x0000018000017945 */ /* 0x000fe20003800200 */
[----:B------:R-:W-:-:S06]  /*0d10*/  FMUL R18, R17, R17 ;  /* 0x0000001111127220 */ /* 0x000fcc0000400000 */
[----:B------:R-:W-:Y:S08]  /*0d20*/  F2F.F64.F32 R20, R0 ;  /* 0x0000000000147310 */ /* 0x000ff00000201800 */
[----:B------:R-:W0:Y:S02]  /*0d30*/  F2F.F64.F32 R14, R18 ;  /* 0x00000012000e7310 */ /* 0x000e240000201800 */
[----:B0-----:R-:W-:Y:S01]  /*0d40*/  DFMA R20, R14, 0.25, R20 ;  /* 0x3fd000000e14782b */ /* 0x001fe20000000014 */
[----:B------:R-:W-:Y:S01]  /*0d50*/  MOV R14, 0x0 ;  /* 0x00000000000e7802 */ /* 0x000fe20000000f00 */
[----:B------:R-:W-:-:S04]  /*0d60*/  IMAD.MOV.U32 R15, RZ, RZ, 0x3fd80000 ;  /* 0x3fd80000ff0f7424 */ /* 0x000fc800078e00ff */
[----:B------:R-:W0:Y:S04]  /*0d70*/  MUFU.RSQ64H R25, R21 ;  /* 0x0000001500197308 */ /* 0x000e280000001c00 */
[----:B------:R-:W-:-:S05]  /*0d80*/  VIADD R24, R21, 0xfcb00000 ;  /* 0xfcb0000015187836 */ /* 0x000fca0000000000 */
[----:B------:R-:W-:Y:S01]  /*0d90*/  ISETP.GE.U32.AND P0, PT, R24, 0x7ca00000, PT ;  /* 0x7ca000001800780c */ /* 0x000fe20003f06070 */
[----:B0-----:R-:W-:-:S08]  /*0da0*/  DMUL R16, R24, R24 ;  /* 0x0000001818107228 */ /* 0x001fd00000000000 */
[----:B------:R-:W-:-:S08]  /*0db0*/  DFMA R16, R20, -R16, 1 ;  /* 0x3ff000001410742b */ /* 0x000fd00000000810 */
[----:B------:R-:W-:Y:S02]  /*0dc0*/  DFMA R14, R16, R14, 0.5 ;  /* 0x3fe00000100e742b */ /* 0x000fe4000000000e */
[----:B------:R-:W-:-:S08]  /*0dd0*/  DMUL R26, R24, R16 ;  /* 0x00000010181a7228 */ /* 0x000fd00000000000 */
[----:B------:R-:W-:-:S08]  /*0de0*/  DFMA R26, R14, R26, R24 ;  /* 0x0000001a0e1a722b */ /* 0x000fd00000000018 */
[----:B------:R-:W-:Y:S02]  /*0df0*/  DMUL R14, R20, R26 ;  /* 0x0000001a140e7228 */ /* 0x000fe40000000000 */
[----:B------:R-:W-:Y:S01]  /*0e00*/  VIADD R17, R27, 0xfff00000 ;  /* 0xfff000001b117836 */ /* 0x000fe20000000000 */
[----:B------:R-:W-:-:S05]  /*0e10*/  MOV R16, R26 ;  /* 0x0000001a00107202 */ /* 0x000fca0000000f00 */
[----:B------:R-:W-:-:S08]  /*0e20*/  DFMA R18, R14, -R14, R20 ;  /* 0x8000000e0e12722b */ /* 0x000fd00000000014 */
[----:B------:R-:W-:Y:S01]  /*0e30*/  DFMA R32, R18, R16, R14 ;  /* 0x000000101220722b */ /* 0x000fe2000000000e */
[----:B------:R-:W-:Y:S10]  /*0e40*/  @!P0 BRA `(.L_x_23) ;  /* 0x00000000000c8947 */ /* 0x000ff40003800000 */
[----:B------:R-:W-:Y:S01]  /*0e50*/  IMAD.MOV.U32 R16, RZ, RZ, R26 ;  /* 0x000000ffff107224 */ /* 0x000fe200078e001a */
[----:B------:R-:W-:-:S07]  /*0e60*/  MOV R0, 0xe80 ;  /* 0x00000e8000007802 */ /* 0x000fce0000000f00 */
[----:B------:R-:W-:Y:S05]  /*0e70*/  CALL.REL.NOINC `($__internal_1_$__cuda_sm20_dsqrt_rn_f64_mediumpath_v1) ;  /* 0x0000001000bc7944 */ /* 0x000fea0003c00000 */
.L_x_23:
[----:B------:R-:W-:Y:S05]  /*0e80*/  BSYNC.RECONVERGENT B1 ;  /* 0x0000000000017941 */ /* 0x000fea0003800200 */
.L_x_22:
[----:B------:R-:W0:Y:S01]  /*0e90*/  MUFU.RCP64H R17, R33 ;  /* 0x0000002100117308 */ /* 0x000e220000001800 */
[----:B------:R-:W-:Y:S01]  /*0ea0*/  IMAD.MOV.U32 R16, RZ, RZ, 0x1 ;  /* 0x00000001ff107424 */ /* 0x000fe200078e00ff */
[----:B------:R-:W-:Y:S01]  /*0eb0*/  FSETP.GEU.AND P1, PT, |R23|, 6.5827683646048100446e-37, PT ;  /* 0x036000001700780b */ /* 0x000fe20003f2e200 */
[----:B------:R-:W-:Y:S04]  /*0ec0*/  BSSY.RECONVERGENT B1, `(.L_x_24) ;  /* 0x0000010000017945 */ /* 0x000fe80003800200 */
[----:B0-----:R-:W-:-:S08]  /*0ed0*/  DFMA R14, R16, -R32, 1 ;  /* 0x3ff00000100e742b */ /* 0x001fd00000000820 */
[----:B------:R-:W-:-:S08]  /*0ee0*/  DFMA R14, R14, R14, R14 ;  /* 0x0000000e0e0e722b */ /* 0x000fd0000000000e */
[----:B------:R-:W-:-:S08]  /*0ef0*/  DFMA R14, R16, R14, R16 ;  /* 0x0000000e100e722b */ /* 0x000fd00000000010 */
[----:B------:R-:W-:-:S08]  /*0f00*/  DFMA R16, R14, -R32, 1 ;  /* 0x3ff000000e10742b */ /* 0x000fd00000000820 */
[----:B------:R-:W-:-:S08]  /*0f10*/  DFMA R16, R14, R16, R14 ;  /* 0x000000100e10722b */ /* 0x000fd0000000000e */
[----:B------:R-:W-:-:S08]  /*0f20*/  DMUL R14, R22, R16 ;  /* 0x00000010160e7228 */ /* 0x000fd00000000000 */
[----:B------:R-:W-:-:S08]  /*0f30*/  DFMA R34, R14, -R32, R22 ;  /* 0x800000200e22722b */ /* 0x000fd00000000016 */
[----:B------:R-:W-:-:S10]  /*0f40*/  DFMA R34, R16, R34, R14 ;  /* 0x000000221022722b */ /* 0x000fd4000000000e */
[----:B------:R-:W-:-:S05]  /*0f50*/  FFMA R0, RZ, R33, R35 ;  /* 0x00000021ff007223 */ /* 0x000fca0000000023 */
[----:B------:R-:W-:-:S13]  /*0f60*/  FSETP.GT.AND P0, PT, |R0|, 1.469367938527859385e-39, PT ;  /* 0x001000000000780b */ /* 0x000fda0003f04200 */
[----:B------:R-:W-:Y:S05]  /*0f70*/  @P0 BRA P1, `(.L_x_25) ;  /* 0x0000000000100947 */ /* 0x000fea0000800000 */
[----:B------:R-:W-:-:S07]  /*0f80*/  MOV R0, 0xfa0 ;  /* 0x00000fa000007802 */ /* 0x000fce0000000f00 */
[----:B------:R-:W-:Y:S05]  /*0f90*/  CALL.REL.NOINC `($__internal_0_$__cuda_sm20_div_rn_f64_full) ;  /* 0x0000000800f07944 */ /* 0x000fea0003c00000 */
[----:B------:R-:W-:Y:S01]  /*0fa0*/  MOV R34, R18 ;  /* 0x0000001200227202 */ /* 0x000fe20000000f00 */
[----:B------:R-:W-:-:S07]  /*0fb0*/  IMAD.MOV.U32 R35, RZ, RZ, R19 ;  /* 0x000000ffff237224 */ /* 0x000fce00078e0013 */
.L_x_25:
[----:B------:R-:W-:Y:S05]  /*0fc0*/  BSYNC.RECONVERGENT B1 ;  /* 0x0000000000017941 */ /* 0x000fea0003800200 */
.L_x_24:
[----:B------:R-:W-:Y:S01]  /*0fd0*/  FADD R5, R5, R2 ;  /* 0x0000000205057221 */ /* 0x000fe20000000000 */
[----:B------:R-:W-:Y:S01]  /*0fe0*/  FADD R28, R28, 1.1920928955078125e-07 ;  /* 0x340000001c1c7421 */ /* 0x000fe20000000000 */
[----:B------:R-:W-:Y:S01]  /*0ff0*/  MOV R26, 0x0 ;  /* 0x00000000001a7802 */ /* 0x000fe20000000f00 */
[----:B------:R-:W-:Y:S02]  /*1000*/  IMAD.MOV.U32 R27, RZ, RZ, 0x3fd80000 ;  /* 0x3fd80000ff1b7424 */ /* 0x000fe400078e00ff */
[----:B------:R-:W-:Y:S01]  /*1010*/  FMUL R5, R5, R5 ;  /* 0x0000000505057220 */ /* 0x000fe20000400000 */
[----:B------:R-:W-:Y:S01]  /*1020*/  F2F.F64.F32 R20, R28 ;  /* 0x0000001c00147310 */ /* 0x000fe20000201800 */
[----:B------:R-:W-:Y:S07]  /*1030*/  BSSY.RECONVERGENT B1, `(.L_x_26) ;  /* 0x0000016000017945 */ /* 0x000fee0003800200 */
[----:B------:R-:W0:Y:S08]  /*1040*/  F2F.F64.F32 R14, R5 ;  /* 0x00000005000e7310 */ /* 0x000e300000201800 */
[----:B------:R1:W2:Y:S01]  /*1050*/  F2F.F32.F64 R5, R34 ;  /* 0x0000002200057310 */ /* 0x0002a20000301000 */
[----:B0-----:R-:W-:-:S07]  /*1060*/  DFMA R20, R14, 0.25, R20 ;  /* 0x3fd000000e14782b */ /* 0x001fce0000000014 */
[----:B------:R1:W0:Y:S08]  /*1070*/  F2F.F64.F32 R22, R8 ;  /* 0x0000000800167310 */ /* 0x0002300000201800 */
[----:B------:R-:W3:Y:S01]  /*1080*/  MUFU.RSQ64H R25, R21 ;  /* 0x0000001500197308 */ /* 0x000ee20000001c00 */
[----:B------:R-:W-:-:S05]  /*1090*/  VIADD R24, R21, 0xfcb00000 ;  /* 0xfcb0000015187836 */ /* 0x000fca0000000000 */
[----:B------:R-:W-:Y:S01]  /*10a0*/  ISETP.GE.U32.AND P0, PT, R24, 0x7ca00000, PT ;  /* 0x7ca000001800780c */ /* 0x000fe20003f06070 */
[----:B---3--:R-:W-:-:S08]  /*10b0*/  DMUL R14, R24, R24 ;  /* 0x00000018180e7228 */ /* 0x008fd00000000000 */
        /* <DEDUP_REMOVED lines=9> */
[----:B012---:R-:W-:Y:S10]  /*1150*/  @!P0 BRA `(.L_x_27) ;  /* 0x00000000000c8947 */ /* 0x007ff40003800000 */
[----:B------:R-:W-:Y:S01]  /*1160*/  IMAD.MOV.U32 R16, RZ, RZ, R26 ;  /* 0x000000ffff107224 */ /* 0x000fe200078e001a */
[----:B------:R-:W-:-:S07]  /*1170*/  MOV R0, 0x1190 ;  /* 0x0000119000007802 */ /* 0x000fce0000000f00 */
[----:B------:R-:W-:Y:S05]  /*1180*/  CALL.REL.NOINC `($__internal_1_$__cuda_sm20_dsqrt_rn_f64_mediumpath_v1) ;  /* 0x0000000c00f87944 */ /* 0x000fea0003c00000 */
.L_x_27:
[----:B------:R-:W-:Y:S05]  /*1190*/  BSYNC.RECONVERGENT B1 ;  /* 0x0000000000017941 */ /* 0x000fea0003800200 */
.L_x_26:
        /* <DEDUP_REMOVED lines=19> */
.L_x_29:
[----:B------:R-:W-:Y:S05]  /*12d0*/  BSYNC.RECONVERGENT B1 ;  /* 0x0000000000017941 */ /* 0x000fea0003800200 */
.L_x_28:
        /* <DEDUP_REMOVED lines=10> */
[----:B------:R-:W0:Y:S03]  /*1380*/  MUFU.RSQ64H R25, R21 ;  /* 0x0000001500197308 */ /* 0x000e260000001c00 */
[----:B------:R-:W-:-:S05]  /*1390*/  VIADD R24, R21, 0xfcb00000 ;  /* 0xfcb0000015187836 */ /* 0x000fca0000000000 */
[----:B------:R-:W-:Y:S01]  /*13a0*/  ISETP.GE.U32.AND P0, PT, R24, 0x7ca00000, PT ;  /* 0x7ca000001800780c */ /* 0x000fe20003f06070 */
[----:B0-----:R-:W-:-:S08]  /*13b0*/  DMUL R8, R24, R24 ;  /* 0x0000001818087228 */ /* 0x001fd00000000000 */
[----:B------:R-:W-:-:S08]  /*13c0*/  DFMA R8, R20, -R8, 1 ;  /* 0x3ff000001408742b */ /* 0x000fd00000000808 */
[----:B------:R-:W-:Y:S02]  /*13d0*/  DFMA R22, R8, R22, 0.5 ;  /* 0x3fe000000816742b */ /* 0x000fe40000000016 */
[----:B------:R-:W-:-:S08]  /*13e0*/  DMUL R8, R24, R8 ;  /* 0x0000000818087228 */ /* 0x000fd00000000000 */
[----:B------:R-:W-:Y:S02]  /*13f0*/  DFMA R22, R22, R8, R24 ;  /* 0x000000081616722b */ /* 0x000fe40000000018 */
[----:B------:R1:W0:Y:S06]  /*1400*/  F2F.F64.F32 R8, R4 ;  /* 0x0000000400087310 */ /* 0x00022c0000201800 */
        /* <DEDUP_REMOVED lines=9> */
.L_x_31:
[----:B------:R-:W-:Y:S05]  /*14a0*/  BSYNC.RECONVERGENT B1 ;  /* 0x0000000000017941 */ /* 0x000fea0003800200 */
.L_x_30:
        /* <DEDUP_REMOVED lines=15> */
[----:B------:R-:W-:Y:S01]  /*15a0*/  MOV R22, R8 ;  /* 0x0000000800167202 */ /* 0x000fe20000000f00 */
[----:B------:R-:W-:Y:S01]  /*15b0*/  IMAD.MOV.U32 R23, RZ, RZ, R9 ;  /* 0x000000ffff177224 */ /* 0x000fe200078e0009 */
[----:B------:R-:W-:-:S07]  /*15c0*/  MOV R0, 0x15e0 ;  /* 0x000015e000007802 */ /* 0x000fce0000000f00 */
[----:B------:R-:W-:Y:S05]  /*15d0*/  CALL.REL.NOINC `($__internal_0_$__cuda_sm20_div_rn_f64_full) ;  /* 0x0000000400607944 */ /* 0x000fea0003c00000 */
.L_x_33:
[----:B------:R-:W-:Y:S05]  /*15e0*/  BSYNC.RECONVERGENT B1 ;  /* 0x0000000000017941 */ /* 0x000fea0003800200 */
.L_x_32:
        /* <DEDUP_REMOVED lines=8> */
[----:B------:R-:W1:Y:S01]  /*1670*/  F2F.F64.F32 R10, R10 ;  /* 0x0000000a000a7310 */ /* 0x000e620000201800 */
[----:B0-----:R-:W-:-:S07]  /*1680*/  DFMA R20, R8, 0.25, R20 ;  /* 0x3fd000000814782b */ /* 0x001fce0000000014 */
[----:B------:R0:W2:Y:S08]  /*1690*/  F2F.F32.F64 R2, R18 ;  /* 0x0000001200027310 */ /* 0x0000b00000301000 */
        /* <DEDUP_REMOVED lines=11> */
[----:B0-----:R-:W-:-:S08]  /*1750*/  DFMA R18, R14, -R14, R20 ;  /* 0x8000000e0e12722b */ /* 0x001fd00000000014 */
[----:B------:R-:W-:Y:S01]  /*1760*/  DFMA R26, R18, R16, R14 ;  /* 0x00000010121a722b */ /* 0x000fe2000000000e */
[----:B-12---:R-:W-:Y:S10]  /*1770*/  @!P0 BRA `(.L_x_35) ;  /* 0x0000000000148947 */ /* 0x006ff40003800000 */
[----:B------:R-:W-:Y:S01]  /*1780*/  IMAD.MOV.U32 R16, RZ, RZ, R8 ;  /* 0x000000ffff107224 */ /* 0x000fe200078e0008 */
[----:B------:R-:W-:-:S07]  /*1790*/  MOV R0, 0x17b0 ;  /* 0x000017b000007802 */ /* 0x000fce0000000f00 */
[----:B------:R-:W-:Y:S05]  /*17a0*/  CALL.REL.NOINC `($__internal_1_$__cuda_sm20_dsqrt_rn_f64_mediumpath_v1) ;  /* 0x0000000800707944 */ /* 0x000fea0003c00000 */
[----:B------:R-:W-:Y:S01]  /*17b0*/  IMAD.MOV.U32 R26, RZ, RZ, R32 ;  /* 0x000000ffff1a7224 */ /* 0x000fe200078e0020 */
[----:B------:R-:W-:-:S07]  /*17c0*/  MOV R27, R33 ;  /* 0x00000021001b7202 */ /* 0x000fce0000000f00 */
.L_x_35:
[----:B------:R-:W-:Y:S05]  /*17d0*/  BSYNC.RECONVERGENT B1 ;  /* 0x0000000000017941 */ /* 0x000fea0003800200 */
.L_x_34:
        /* <DEDUP_REMOVED lines=15> */
[----:B------:R-:W-:Y:S01]  /*18d0*/  IMAD.MOV.U32 R22, RZ, RZ, R10 ;  /* 0x000000ffff167224 */ /* 0x000fe200078e000a */
[----:B------:R-:W-:Y:S01]  /*18e0*/  MOV R23, R11 ;  /* 0x0000000b00177202 */ /* 0x000fe20000000f00 */
[----:B------:R-:W-:Y:S01]  /*18f0*/  IMAD.MOV.U32 R32, RZ, RZ, R26 ;  /* 0x000000ffff207224 */ /* 0x000fe200078e001a */
[----:B------:R-:W-:Y:S01]  /*1900*/  MOV R0, 0x1930 ;  /* 0x0000193000007802 */ /* 0x000fe20000000f00 */
[----:B------:R-:W-:-:S07]  /*1910*/  IMAD.MOV.U32 R33, RZ, RZ, R27 ;  /* 0x000000ffff217224 */ /* 0x000fce00078e001b */
[----:B------:R-:W-:Y:S05]  /*1920*/  CALL.REL.NOINC `($__internal_0_$__cuda_sm20_div_rn_f64_full) ;  /* 0x00000000008c7944 */ /* 0x000fea0003c00000 */
[----:B------:R-:W-:Y:S01]  /*1930*/  MOV R8, R18 ;  /* 0x0000001200087202 */ /* 0x000fe20000000f00 */
[----:B------:R-:W-:-:S07]  /*1940*/  IMAD.MOV.U32 R9, RZ, RZ, R19 ;  /* 0x000000ffff097224 */ /* 0x000fce00078e0013 */
.L_x_37:
[----:B------:R-:W-:Y:S05]  /*1950*/  BSYNC.RECONVERGENT B1 ;  /* 0x0000000000017941 */ /* 0x000fea0003800200 */
.L_x_36:
[----:B------:R-:W0:Y:S01]  /*1960*/  LDC.64 R10, c[0x0][0x390] ;  /* 0x0000e400ff0a7b82 */ /* 0x000e220000000a00 */
[----:B------:R1:W2:Y:S01]  /*1970*/  LDG.E R14, desc[UR4][R12.64] ;  /* 0x000000040c0e7981 */ /* 0x0002a2000c1e1900 */
[----:B------:R-:W3:Y:S01]  /*1980*/  F2F.F32.F64 R9, R8 ;  /* 0x0000000800097310 */ /* 0x000ee20000301000 */
[----:B------:R-:W-:Y:S01]  /*1990*/  FADD R2, R5, -R2 ;  /* 0x8000000205027221 */ /* 0x000fe20000000000 */
[----:B------:R-:W-:Y:S01]  /*19a0*/  UMOV UR6, 0x70a3d70a ;  /* 0x70a3d70a00067882 */ /* 0x000fe20000000000 */
[----:B------:R-:W-:-:S03]  /*19b0*/  UMOV UR7, 0x3fef0a3d ;  /* 0x3fef0a3d00077882 */ /* 0x000fc60000000000 */
[----:B-1----:R-:W1:Y:S01]  /*19c0*/  LDC.64 R12, c[0x0][0x380] ;  /* 0x0000e000ff0c7b82 */ /* 0x002e620000000a00 */
[----:B0-----:R-:W-:-:S05]  /*19d0*/  IMAD.WIDE R10, R3, 0x4, R10 ;  /* 0x00000004030a7825 */ /* 0x001fca00078e020a */
[----:B------:R-:W4:Y:S01]  /*19e0*/  LDG.E R0, desc[UR4][R10.64] ;  /* 0x000000040a007981 */ /* 0x000f22000c1e1900 */
[----:B---3--:R-:W-:-:S04]  /*19f0*/  FADD R5, R6, -R9 ;  /* 0x8000000906057221 */ /* 0x008fc80000000000 */
[----:B------:R-:W-:-:S04]  /*1a00*/  FADD R2, R2, R5 ;  /* 0x0000000502027221 */ /* 0x000fc80000000000 */
[----:B------:R-:W-:-:S04]  /*1a10*/  FMUL R2, R2, 0.5 ;  /* 0x3f00000002027820 */ /* 0x000fc80000400000 */
[----:B------:R-:W0:Y:S02]  /*1a20*/  F2F.F64.F32 R6, R2 ;  /* 0x0000000200067310 */ /* 0x000e240000201800 */
[----:B0-----:R-:W-:Y:S01]  /*1a30*/  DMUL R6, R6, UR6 ;  /* 0x0000000606067c28 */ /* 0x001fe20008000000 */
[----:B------:R-:W-:Y:S01]  /*1a40*/  UMOV UR6, 0xeb851eb8 ;  /* 0xeb851eb800067882 */ /* 0x000fe20000000000 */
[----:B------:R-:W-:Y:S01]  /*1a50*/  UMOV UR7, 0x3f9eb851 ;  /* 0x3f9eb85100077882 */ /* 0x000fe20000000000 */
[----:B-1----:R-:W-:-:S03]  /*1a60*/  IMAD.WIDE R2, R3, 0x4, R12 ;  /* 0x0000000403027825 */ /* 0x002fc600078e020c */
[----:B----4-:R-:W0:Y:S02]  /*1a70*/  F2F.F64.F32 R4, R0 ;  /* 0x0000000000047310 */ /* 0x010e240000201800 */
[----:B0-----:R-:W-:-:S10]  /*1a80*/  DFMA R4, R4, UR6, R6 ;  /* 0x0000000604047c2b */ /* 0x001fd40008000006 */
[----:B------:R-:W0:Y:S02]  /*1a90*/  F2F.F32.F64 R4, R4 ;  /* 0x0000000400047310 */ /* 0x000e240000301000 */
[----:B0-----:R-:W-:-:S06]  /*1aa0*/  FSETP.GT.AND P0, PT, R4, RZ, PT ;  /* 0x000000ff0400720b */ /* 0x001fcc0003f04000 */
[----:B------:R-:W0:Y:S01]  /*1ab0*/  F2F.F64.F32 R8, R4 ;  /* 0x0000000400087310 */ /* 0x000e220000201800 */
[----:B------:R-:W-:-:S07]  /*1ac0*/  FSEL R10, R30, R31, P0 ;  /* 0x0000001f1e0a7208 */ /* 0x000fce0000000000 */
[----:B--2---:R-:W-:Y:S01]  /*1ad0*/  F2F.F64.F32 R6, R14 ;  /* 0x0000000e00067310 */ /* 0x004fe20000201800 */
[----:B------:R-:W-:Y:S01]  /*1ae0*/  UMOV UR6, 0x9999999a ;  /* 0x9999999a00067882 */ /* 0x000fe20000000000 */
[----:B------:R-:W-:-:S06]  /*1af0*/  UMOV UR7, 0x3fc99999 ;  /* 0x3fc9999900077882 */ /* 0x000fcc0000000000 */
[----:B------:R-:W1:Y:S01]  /*1b00*/  F2F.F64.F32 R10, R10 ;  /* 0x0000000a000a7310 */ /* 0x000e620000201800 */
[----:B0-----:R-:W-:-:S08]  /*1b10*/  DMUL R8, R8, UR6 ;  /* 0x0000000608087c28 */ /* 0x001fd00008000000 */
[----:B-1----:R-:W-:-:S10]  /*1b20*/  DFMA R6, R8, R10, R6 ;  /* 0x0000000a0806722b */ /* 0x002fd40000000006 */
[----:B------:R-:W0:Y:S02]  /*1b30*/  F2F.F32.F64 R7, R6 ;  /* 0x0000000600077310 */ /* 0x000e240000301000 */
[----:B0-----:R-:W-:Y:S01]  /*1b40*/  STG.E desc[UR4][R2.64], R7 ;  /* 0x0000000702007986 */ /* 0x001fe2000c101904 */
[----:B------:R-:W-:Y:S05]  /*1b50*/  EXIT ;  /* 0x000000000000794d */ /* 0x000fea0003800000 */
        .weak           $__internal_0_$__cuda_sm20_div_rn_f64_full
        .type           $__internal_0_$__cuda_sm20_div_rn_f64_full,@function
        .size           $__internal_0_$__cuda_sm20_div_rn_f64_full,($__internal_1_$__cuda_sm20_dsqrt_rn_f64_mediumpath_v1 - $__internal_0_$__cuda_sm20_div_rn_f64_full)
$__internal_0_$__cuda_sm20_div_rn_f64_full:
[C---:B------:R-:W-:Y:S01]  /*1b60*/  FSETP.GEU.AND P0, PT, |R33|.reuse, 1.469367938527859385e-39, PT ;  /* 0x001000002100780b */ /* 0x040fe20003f0e200 */
[----:B------:R-:W-:Y:S01]  /*1b70*/  IMAD.MOV.U32 R17, RZ, RZ, R33 ;  /* 0x000000ffff117224 */ /* 0x000fe200078e0021 */
[----:B------:R-:W-:Y:S01]  /*1b80*/  LOP3.LUT R14, R33, 0x800fffff, RZ, 0xc0, !PT ;  /* 0x800fffff210e7812 */ /* 0x000fe200078ec0ff */
[----:B------:R-:W-:Y:S01]  /*1b90*/  IMAD.MOV.U32 R20, RZ, RZ, 0x1 ;  /* 0x00000001ff147424 */ /* 0x000fe200078e00ff */
[-C--:B------:R-:W-:Y:S01]  /*1ba0*/  MOV R16, R32.reuse ;  /* 0x0000002000107202 */ /* 0x080fe20000000f00 */
[----:B------:R-:W-:Y:S01]  /*1bb0*/  IMAD.MOV.U32 R18, RZ, RZ, R22 ;  /* 0x000000ffff127224 */ /* 0x000fe200078e0016 */
[----:B------:R-:W-:Y:S01]  /*1bc0*/  LOP3.LUT R15, R14, 0x3ff00000, RZ, 0xfc, !PT ;  /* 0x3ff000000e0f7812 */ /* 0x000fe200078efcff */
[----:B------:R-:W-:Y:S01]  /*1bd0*/  BSSY.RECONVERGENT B2, `(.L_x_38) ;  /* 0x0000054000027945 */ /* 0x000fe20003800200 */
[----:B------:R-:W-:Y:S02]  /*1be0*/  MOV R14, R32 ;  /* 0x00000020000e7202 */ /* 0x000fe40000000f00 */
[----:B------:R-:W-:-:S02]  /*1bf0*/  MOV R19, R23 ;  /* 0x0000001700137202 */ /* 0x000fc40000000f00 */
[----:B------:R-:W-:Y:S01]  /*1c00*/  LOP3.LUT R35, R33, 0x7ff00000, RZ, 0xc0, !PT ;  /* 0x7ff0000021237812 */ /* 0x000fe200078ec0ff */
[----:B------:R-:W-:Y:S01]  /*1c10*/  @!P0 DMUL R14, R16, 8.98846567431157953865e+307 ;  /* 0x7fe00000100e8828 */ /* 0x000fe20000000000 */
[C---:B------:R-:W-:Y:S02]  /*1c20*/  FSETP.GEU.AND P2, PT, |R19|.reuse, 1.469367938527859385e-39, PT ;  /* 0x001000001300780b */ /* 0x040fe40003f4e200 */
[----:B------:R-:W-:Y:S02]  /*1c30*/  LOP3.LUT R32, R19, 0x7ff00000, RZ, 0xc0, !PT ;  /* 0x7ff0000013207812 */ /* 0x000fe400078ec0ff */
[----:B------:R-:W-:Y:S01]  /*1c40*/  MOV R33, 0x1ca00000 ;  /* 0x1ca0000000217802 */ /* 0x000fe20000000f00 */
[----:B------:R-:W0:Y:S01]  /*1c50*/  MUFU.RCP64H R21, R15 ;  /* 0x0000000f00157308 */ /* 0x000e220000001800 */
[----:B------:R-:W-:-:S03]  /*1c60*/  ISETP.GE.U32.AND P1, PT, R32, R35, PT ;  /* 0x000000232000720c */ /* 0x000fc60003f26070 */
[----:B------:R-:W-:-:S04]  /*1c70*/  @!P0 LOP3.LUT R35, R15, 0x7ff00000, RZ, 0xc0, !PT ;  /* 0x7ff000000f238812 */ /* 0x000fc800078ec0ff */
[----:B------:R-:W-:-:S04]  /*1c80*/  @!P2 LOP3.LUT R23, R17, 0x7ff00000, RZ, 0xc0, !PT ;  /* 0x7ff000001117a812 */ /* 0x000fc800078ec0ff */
[----:B------:R-:W-:-:S04]  /*1c90*/  @!P2 ISETP.GE.U32.AND P3, PT, R32, R23, PT ;  /* 0x000000172000a20c */ /* 0x000fc80003f66070 */
[----:B------:R-:W-:Y:S01]  /*1ca0*/  @!P2 SEL R23, R33, 0x63400000, !P3 ;  /* 0x634000002117a807 */ /* 0x000fe20005800000 */
[----:B0-----:R-:W-:-:S03]  /*1cb0*/  DFMA R24, R20, -R14, 1 ;  /* 0x3ff000001418742b */ /* 0x001fc6000000080e */
[----:B------:R-:W-:-:S04]  /*1cc0*/  @!P2 LOP3.LUT R26, R23, 0x80000000, R19, 0xf8, !PT ;  /* 0x80000000171aa812 */ /* 0x000fc800078ef813 */
[----:B------:R-:W-:Y:S01]  /*1cd0*/  @!P2 LOP3.LUT R27, R26, 0x100000, RZ, 0xfc, !PT ;  /* 0x001000001a1ba812 */ /* 0x000fe200078efcff */
[----:B------:R-:W-:Y:S01]  /*1ce0*/  DFMA R24, R24, R24, R24 ;  /* 0x000000181818722b */ /* 0x000fe20000000018 */
[----:B------:R-:W-:-:S07]  /*1cf0*/  @!P2 MOV R26, RZ ;  /* 0x000000ff001aa202 */ /* 0x000fce0000000f00 */
[----:B------:R-:W-:Y:S01]  /*1d00*/  DFMA R24, R20, R24, R20 ;  /* 0x000000181418722b */ /* 0x000fe20000000014 */
[----:B------:R-:W-:Y:S01]  /*1d10*/  SEL R21, R33, 0x63400000, !P1 ;  /* 0x6340000021157807 */ /* 0x000fe20004800000 */
[----:B------:R-:W-:-:S03]  /*1d20*/  IMAD.MOV.U32 R20, RZ, RZ, R18 ;  /* 0x000000ffff147224 */ /* 0x000fc600078e0012 */
[----:B------:R-:W-:-:S03]  /*1d30*/  LOP3.LUT R21, R21, 0x800fffff, R19, 0xf8, !PT ;  /* 0x800fffff15157812 */ /* 0x000fc600078ef813 */
[----:B------:R-:W-:-:S03]  /*1d40*/  DFMA R22, R24, -R14, 1 ;  /* 0x3ff000001816742b */ /* 0x000fc6000000080e */
[----:B------:R-:W-:-:S05]  /*1d50*/  @!P2 DFMA R20, R20, 2, -R26 ;  /* 0x400000001414a82b */ /* 0x000fca000000081a */
[----:B------:R-:W-:-:S08]  /*1d60*/  DFMA R22, R24, R22, R24 ;  /* 0x000000161816722b */ /* 0x000fd00000000018 */
[----:B------:R-:W-:-:S08]  /*1d70*/  DMUL R24, R22, R20 ;  /* 0x0000001416187228 */ /* 0x000fd00000000000 */
[----:B------:R-:W-:-:S08]  /*1d80*/  DFMA R26, R24, -R14, R20 ;  /* 0x8000000e181a722b */ /* 0x000fd00000000014 */
[----:B------:R-:W-:Y:S01]  /*1d90*/  DFMA R26, R22, R26, R24 ;  /* 0x0000001a161a722b */ /* 0x000fe20000000018 */
[----:B------:R-:W-:Y:S01]  /*1da0*/  IMAD.MOV.U32 R24, RZ, RZ, R32 ;  /* 0x000000ffff187224 */ /* 0x000fe200078e0020 */
[----:B------:R-:W-:-:S04]  /*1db0*/  @!P2 LOP3.LUT R24, R21, 0x7ff00000, RZ, 0xc0, !PT ;  /* 0x7ff000001518a812 */ /* 0x000fc800078ec0ff */
[----:B------:R-:W-:-:S04]  /*1dc0*/  IADD3 R22, PT, PT, R24, -0x1, RZ ;  /* 0xffffffff18167810 */ /* 0x000fc80007ffe0ff */
[----:B------:R-:W-:Y:S01]  /*1dd0*/  ISETP.GT.U32.AND P0, PT, R22, 0x7feffffe, PT ;  /* 0x7feffffe1600780c */ /* 0x000fe20003f04070 */
[----:B------:R-:W-:-:S05]  /*1de0*/  VIADD R22, R35, 0xffffffff ;  /* 0xffffffff23167836 */ /* 0x000fca0000000000 */
[----:B------:R-:W-:-:S13]  /*1df0*/  ISETP.GT.U32.OR P0, PT, R22, 0x7feffffe, P0 ;  /* 0x7feffffe1600780c */ /* 0x000fda0000704470 */
[----:B------:R-:W-:Y:S05]  /*1e00*/  @P0 BRA `(.L_x_39) ;  /* 0x00000000006c0947 */ /* 0x000fea0003800000 */
[----:B------:R-:W-:-:S04]  /*1e10*/  LOP3.LUT R19, R17, 0x7ff00000, RZ, 0xc0, !PT ;  /* 0x7ff0000011137812 */ /* 0x000fc800078ec0ff */
[CC--:B------:R-:W-:Y:S02]  /*1e20*/  VIADDMNMX R18, R32.reuse, -R19.reuse, 0xb9600000, !PT ;  /* 0xb960000020127446 */ /* 0x0c0fe40007800913 */
[----:B------:R-:W-:Y:S02]  /*1e30*/  ISETP.GE.U32.AND P0, PT, R32, R19, PT ;  /* 0x000000132000720c */ /* 0x000fe40003f06070 */
[----:B------:R-:W-:Y:S02]  /*1e40*/  VIMNMX R18, PT, PT, R18, 0x46a00000, PT ;  /* 0x46a0000012127848 */ /* 0x000fe40003fe0100 */
[----:B------:R-:W-:-:S04]  /*1e50*/  SEL R33, R33, 0x63400000, !P0 ;  /* 0x6340000021217807 */ /* 0x000fc80004000000 */
[----:B------:R-:W-:Y:S02]  /*1e60*/  IADD3 R24, PT, PT, -R33, R18, RZ ;  /* 0x0000001221187210 */ /* 0x000fe40007ffe1ff */
[----:B------:R-:W-:-:S03]  /*1e70*/  MOV R18, RZ ;  /* 0x000000ff00127202 */ /* 0x000fc60000000f00 */
[----:B------:R-:W-:-:S06]  /*1e80*/  VIADD R19, R24, 0x7fe00000 ;  /* 0x7fe0000018137836 */ /* 0x000fcc0000000000 */
[----:B------:R-:W-:-:S10]  /*1e90*/  DMUL R22, R26, R18 ;  /* 0x000000121a167228 */ /* 0x000fd40000000000 */
[----:B------:R-:W-:-:S13]  /*1ea0*/  FSETP.GTU.AND P0, PT, |R23|, 1.469367938527859385e-39, PT ;  /* 0x001000001700780b */ /* 0x000fda0003f0c200 */
[----:B------:R-:W-:Y:S05]  /*1eb0*/  @P0 BRA `(.L_x_40) ;  /* 0x0000000000940947 */ /* 0x000fea0003800000 */
[----:B------:R-:W-:Y:S01]  /*1ec0*/  DFMA R14, R26, -R14, R20 ;  /* 0x8000000e1a0e722b */ /* 0x000fe20000000014 */
[----:B------:R-:W-:-:S09]  /*1ed0*/  IMAD.MOV.U32 R18, RZ, RZ, RZ ;  /* 0x000000ffff127224 */ /* 0x000fd200078e00ff */
[C---:B------:R-:W-:Y:S02]  /*1ee0*/  FSETP.NEU.AND P0, PT, R15.reuse, RZ, PT ;  /* 0x000000ff0f00720b */ /* 0x040fe40003f0d000 */
[----:B------:R-:W-:-:S04]  /*1ef0*/  LOP3.LUT R17, R15, 0x80000000, R17, 0x48, !PT ;  /* 0x800000000f117812 */ /* 0x000fc800078e4811 */
[----:B------:R-:W-:-:S07]  /*1f00*/  LOP3.LUT R19, R17, R19, RZ, 0xfc, !PT ;  /* 0x0000001311137212 */ /* 0x000fce00078efcff */
[----:B------:R-:W-:Y:S05]  /*1f10*/  @!P0 BRA `(.L_x_40) ;  /* 0x00000000007c8947 */ /* 0x000fea0003800000 */
[----:B------:R-:W-:Y:S01]  /*1f20*/  IADD3 R15, PT, PT, -R24, RZ, RZ ;  /* 0x000000ff180f7210 */ /* 0x000fe20007ffe1ff */
[----:B------:R-:W-:Y:S01]  /*1f30*/  IMAD.MOV.U32 R14, RZ, RZ, RZ ;  /* 0x000000ffff0e7224 */ /* 0x000fe200078e00ff */
[----:B------:R-:W-:-:S05]  /*1f40*/  DMUL.RP R18, R26, R18 ;  /* 0x000000121a127228 */ /* 0x000fca0000008000 */
[----:B------:R-:W-:-:S05]  /*1f50*/  DFMA R14, R22, -R14, R26 ;  /* 0x8000000e160e722b */ /* 0x000fca000000001a */
[----:B------:R-:W-:Y:S02]  /*1f60*/  LOP3.LUT R17, R19, R17, RZ, 0x3c, !PT ;  /* 0x0000001113117212 */ /* 0x000fe400078e3cff */
[----:B------:R-:W-:-:S04]  /*1f70*/  IADD3 R14, PT, PT, -R24, -0x43300000, RZ ;  /* 0xbcd00000180e7810 */ /* 0x000fc80007ffe1ff */
[----:B------:R-:W-:-:S04]  /*1f80*/  FSETP.NEU.AND P0, PT, |R15|, R14, PT ;  /* 0x0000000e0f00720b */ /* 0x000fc80003f0d200 */
[----:B------:R-:W-:Y:S02]  /*1f90*/  FSEL R22, R18, R22, !P0 ;  /* 0x0000001612167208 */ /* 0x000fe40004000000 */
[----:B------:R-:W-:Y:S01]  /*1fa0*/  FSEL R23, R17, R23, !P0 ;  /* 0x0000001711177208 */ /* 0x000fe20004000000 */
[----:B------:R-:W-:Y:S06]  /*1fb0*/  BRA `(.L_x_40) ;  /* 0x0000000000547947 */ /* 0x000fec0003800000 */
.L_x_39:
[----:B------:R-:W-:-:S14]  /*1fc0*/  DSETP.NAN.AND P0, PT, R18, R18, PT ;  /* 0x000000121200722a */ /* 0x000fdc0003f08000 */
[----:B------:R-:W-:Y:S05]  /*1fd0*/  @P0 BRA `(.L_x_41) ;  /* 0x0000000000440947 */ /* 0x000fea0003800000 */
[----:B------:R-:W-:-:S14]  /*1fe0*/  DSETP.NAN.AND P0, PT, R16, R16, PT ;  /* 0x000000101000722a */ /* 0x000fdc0003f08000 */
[----:B------:R-:W-:Y:S05]  /*1ff0*/  @P0 BRA `(.L_x_42) ;  /* 0x0000000000300947 */ /* 0x000fea0003800000 */
[----:B------:R-:W-:Y:S01]  /*2000*/  ISETP.NE.AND P0, PT, R24, R35, PT ;  /* 0x000000231800720c */ /* 0x000fe20003f05270 */
[----:B------:R-:W-:Y:S01]  /*2010*/  IMAD.MOV.U32 R23, RZ, RZ, -0x80000 ;  /* 0xfff80000ff177424 */ /* 0x000fe200078e00ff */
[----:B------:R-:W-:-:S11]  /*2020*/  MOV R22, 0x0 ;  /* 0x0000000000167802 */ /* 0x000fd60000000f00 */
[----:B------:R-:W-:Y:S05]  /*2030*/  @!P0 BRA `(.L_x_40) ;  /* 0x0000000000348947 */ /* 0x000fea0003800000 */
[----:B------:R-:W-:Y:S02]  /*2040*/  ISETP.NE.AND P0, PT, R24, 0x7ff00000, PT ;  /* 0x7ff000001800780c */ /* 0x000fe40003f05270 */
[----:B------:R-:W-:Y:S02]  /*2050*/  LOP3.LUT R23, R19, 0x80000000, R17, 0x48, !PT ;  /* 0x8000000013177812 */ /* 0x000fe400078e4811 */
[----:B------:R-:W-:-:S13]  /*2060*/  ISETP.EQ.OR P0, PT, R35, RZ, !P0 ;  /* 0x000000ff2300720c */ /* 0x000fda0004702670 */
[----:B------:R-:W-:Y:S02]  /*2070*/  @P0 LOP3.LUT R14, R23, 0x7ff00000, RZ, 0xfc, !PT ;  /* 0x7ff00000170e0812 */ /* 0x000fe400078efcff */
[----:B------:R-:W-:Y:S01]  /*2080*/  @!P0 MOV R22, RZ ;  /* 0x000000ff00168202 */ /* 0x000fe20000000f00 */
[----:B------:R-:W-:Y:S01]  /*2090*/  @P0 IMAD.MOV.U32 R22, RZ, RZ, RZ ;  /* 0x000000ffff160224 */ /* 0x000fe200078e00ff */
[----:B------:R-:W-:Y:S01]  /*20a0*/  @P0 MOV R23, R14 ;  /* 0x0000000e00170202 */ /* 0x000fe20000000f00 */
[----:B------:R-:W-:Y:S06]  /*20b0*/  BRA `(.L_x_40) ;  /* 0x0000000000147947 */ /* 0x000fec0003800000 */
.L_x_42:
[----:B------:R-:W-:Y:S01]  /*20c0*/  LOP3.LUT R23, R17, 0x80000, RZ, 0xfc, !PT ;  /* 0x0008000011177812 */ /* 0x000fe200078efcff */
[----:B------:R-:W-:Y:S01]  /*20d0*/  IMAD.MOV.U32 R22, RZ, RZ, R16 ;  /* 0x000000ffff167224 */ /* 0x000fe200078e0010 */
[----:B------:R-:W-:Y:S06]  /*20e0*/  BRA `(.L_x_40) ;  /* 0x0000000000087947 */ /* 0x000fec0003800000 */
.L_x_41:
[----:B------:R-:W-:Y:S02]  /*20f0*/  LOP3.LUT R23, R19, 0x80000, RZ, 0xfc, !PT ;  /* 0x0008000013177812 */ /* 0x000fe400078efcff */
[----:B------:R-:W-:-:S07]  /*2100*/  MOV R22, R18 ;  /* 0x0000001200167202 */ /* 0x000fce0000000f00 */
.L_x_40:
[----:B------:R-:W-:Y:S05]  /*2110*/  BSYNC.RECONVERGENT B2 ;  /* 0x0000000000027941 */ /* 0x000fea0003800200 */
.L_x_38:
[----:B------:R-:W-:Y:S02]  /*2120*/  HFMA2 R15, -RZ, RZ, 0, 0 ;  /* 0x00000000ff0f7431 */ /* 0x000fe400000001ff */
[----:B------:R-:W-:Y:S01]  /*2130*/  IMAD.MOV.U32 R14, RZ, RZ, R0 ;  /* 0x000000ffff0e7224 */ /* 0x000fe200078e0000 */
[----:B------:R-:W-:Y:S01]  /*2140*/  MOV R19, R23 ;  /* 0x0000001700137202 */ /* 0x000fe20000000f00 */
[----:B------:R-:W-:Y:S02]  /*2150*/  IMAD.MOV.U32 R18, RZ, RZ, R22 ;  /* 0x000000ffff127224 */ /* 0x000fe400078e0016 */
[----:B------:R-:W-:Y:S05]  /*2160*/  RET.REL.NODEC R14 `(_Z9updatephiPfS_S_ii) ;  /* 0xffffffdc0ea47950 */ /* 0x000fea0003c3ffff */
        .weak           $__internal_1_$__cuda_sm20_dsqrt_rn_f64_mediumpath_v1
        .type           $__internal_1_$__cuda_sm20_dsqrt_rn_f64_mediumpath_v1,@function
        .size           $__internal_1_$__cuda_sm20_dsqrt_rn_f64_mediumpath_v1,($__internal_2_$__cuda_sm20_sqrt_rn_f32_slowpath - $__internal_1_$__cuda_sm20_dsqrt_rn_f64_mediumpath_v1)
$__internal_1_$__cuda_sm20_dsqrt_rn_f64_mediumpath_v1:
[----:B------:R-:W-:Y:S01]  /*2170*/  ISETP.GE.U32.AND P0, PT, R24, -0x3400000, PT ;  /* 0xfcc000001800780c */ /* 0x000fe20003f06070 */
[----:B------:R-:W-:-:S12]  /*2180*/  BSSY.RECONVERGENT B2, `(.L_x_43) ;  /* 0x0000023000027945 */ /* 0x000fd80003800200 */
[----:B------:R-:W-:Y:S05]  /*2190*/  @!P0 BRA `(.L_x_44) ;  /* 0x0000000000208947 */ /* 0x000fea0003800000 */
[----:B------:R-:W-:-:S10]  /*21a0*/  DFMA.RM R16, R18, R16, R14 ;  /* 0x000000101210722b */ /* 0x000fd4000000400e */
[----:B------:R-:W-:-:S05]  /*21b0*/  IADD3 R14, P0, PT, R16, 0x1, RZ ;  /* 0x00000001100e7810 */ /* 0x000fca0007f1e0ff */
[----:B------:R-:W-:-:S06]  /*21c0*/  IMAD.X R15, RZ, RZ, R17, P0 ;  /* 0x000000ffff0f7224 */ /* 0x000fcc00000e0611 */
[----:B------:R-:W-:-:S08]  /*21d0*/  DFMA.RP R20, -R16, R14, R20 ;  /* 0x0000000e1014722b */ /* 0x000fd00000008114 */
[----:B------:R-:W-:-:S06]  /*21e0*/  DSETP.GT.AND P0, PT, R20, RZ, PT ;  /* 0x000000ff1400722a */ /* 0x000fcc0003f04000 */
[----:B------:R-:W-:Y:S02]  /*21f0*/  FSEL R14, R14, R16, P0 ;  /* 0x000000100e0e7208 */ /* 0x000fe40000000000 */
[----:B------:R-:W-:Y:S01]  /*2200*/  FSEL R15, R15, R17, P0 ;  /* 0x000000110f0f7208 */ /* 0x000fe20000000000 */
[----:B------:R-:W-:Y:S06]  /*2210*/  BRA `(.L_x_45) ;  /* 0x0000000000647947 */ /* 0x000fec0003800000 */
.L_x_44:
[----:B------:R-:W-:-:S14]  /*2220*/  DSETP.NE.AND P0, PT, R20, RZ, PT ;  /* 0x000000ff1400722a */ /* 0x000fdc0003f05000 */
[----:B------:R-:W-:Y:S05]  /*2230*/  @!P0 BRA `(.L_x_46) ;  /* 0x0000000000588947 */ /* 0x000fea0003800000 */
[----:B------:R-:W-:-:S13]  /*2240*/  ISETP.GE.AND P0, PT, R21, RZ, PT ;  /* 0x000000ff1500720c */ /* 0x000fda0003f06270 */
[----:B------:R-:W-:Y:S01]  /*2250*/  @!P0 MOV R14, 0x0 ;  /* 0x00000000000e8802 */ /* 0x000fe20000000f00 */
[----:B------:R-:W-:Y:S01]  /*2260*/  @!P0 IMAD.MOV.U32 R15, RZ, RZ, -0x80000 ;  /* 0xfff80000ff0f8424 */ /* 0x000fe200078e00ff */
[----:B------:R-:W-:Y:S06]  /*2270*/  @!P0 BRA `(.L_x_45) ;  /* 0x00000000004c8947 */ /* 0x000fec0003800000 */
[----:B------:R-:W-:-:S13]  /*2280*/  ISETP.GT.AND P0, PT, R21, 0x7fefffff, PT ;  /* 0x7fefffff1500780c */ /* 0x000fda0003f04270 */
[----:B------:R-:W-:Y:S05]  /*2290*/  @P0 BRA `(.L_x_46) ;  /* 0x0000000000400947 */ /* 0x000fea0003800000 */
[----:B------:R-:W-:Y:S01]  /*22a0*/  DMUL R20, R20, 8.11296384146066816958e+31 ;  /* 0x4690000014147828 */ /* 0x000fe20000000000 */
[----:B------:R-:W-:Y:S01]  /*22b0*/  MOV R18, RZ ;  /* 0x000000ff00127202 */ /* 0x000fe20000000f00 */
[----:B------:R-:W-:Y:S01]  /*22c0*/  IMAD.MOV.U32 R14, RZ, RZ, 0x0 ;  /* 0x00000000ff0e7424 */ /* 0x000fe200078e00ff */
[----:B------:R-:W-:-:S03]  /*22d0*/  MOV R15, 0x3fd80000 ;  /* 0x3fd80000000f7802 */ /* 0x000fc60000000f00 */
[----:B------:R-:W0:Y:S02]  /*22e0*/  MUFU.RSQ64H R19, R21 ;  /* 0x0000001500137308 */ /* 0x000e240000001c00 */
[----:B0-----:R-:W-:-:S08]  /*22f0*/  DMUL R16, R18, R18 ;  /* 0x0000001212107228 */ /* 0x001fd00000000000 */
[----:B------:R-:W-:-:S08]  /*2300*/  DFMA R16, R20, -R16, 1 ;  /* 0x3ff000001410742b */ /* 0x000fd00000000810 */
[----:B------:R-:W-:Y:S02]  /*2310*/  DFMA R14, R16, R14, 0.5 ;  /* 0x3fe00000100e742b */ /* 0x000fe4000000000e */
[----:B------:R-:W-:-:S08]  /*2320*/  DMUL R16, R18, R16 ;  /* 0x0000001012107228 */ /* 0x000fd00000000000 */
[----:B------:R-:W-:-:S08]  /*2330*/  DFMA R16, R14, R16, R18 ;  /* 0x000000100e10722b */ /* 0x000fd00000000012 */
[----:B------:R-:W-:Y:S02]  /*2340*/  DMUL R14, R20, R16 ;  /* 0x00000010140e7228 */ /* 0x000fe40000000000 */
[----:B------:R-:W-:-:S06]  /*2350*/  VIADD R17, R17, 0xfff00000 ;  /* 0xfff0000011117836 */ /* 0x000fcc0000000000 */
[----:B------:R-:W-:-:S08]  /*2360*/  DFMA R18, R14, -R14, R20 ;  /* 0x8000000e0e12722b */ /* 0x000fd00000000014 */
[----:B------:R-:W-:-:S10]  /*2370*/  DFMA R14, R16, R18, R14 ;  /* 0x00000012100e722b */ /* 0x000fd4000000000e */
[----:B------:R-:W-:Y:S01]  /*2380*/  IADD3 R15, PT, PT, R15, -0x3500000, RZ ;  /* 0xfcb000000f0f7810 */ /* 0x000fe20007ffe0ff */
[----:B------:R-:W-:Y:S06]  /*2390*/  BRA `(.L_x_45) ;  /* 0x0000000000047947 */ /* 0x000fec0003800000 */
.L_x_46:
[----:B------:R-:W-:-:S11]  /*23a0*/  DADD R14, R20, R20 ;  /* 0x00000000140e7229 */ /* 0x000fd60000000014 */
.L_x_45:
[----:B------:R-:W-:Y:S05]  /*23b0*/  BSYNC.RECONVERGENT B2 ;  /* 0x0000000000027941 */ /* 0x000fea0003800200 */
.L_x_43:
[----:B------:R-:W-:Y:S01]  /*23c0*/  MOV R33, R15 ;  /* 0x0000000f00217202 */ /* 0x000fe20000000f00 */
[----:B------:R-:W-:Y:S02]  /*23d0*/  HFMA2 R15, -RZ, RZ, 0, 0 ;  /* 0x00000000ff0f7431 */ /* 0x000fe400000001ff */
[----:B------:R-:W-:Y:S02]  /*23e0*/  IMAD.MOV.U32 R32, RZ, RZ, R14 ;  /* 0x000000ffff207224 */ /* 0x000fe400078e000e */
[----:B------:R-:W-:-:S04]  /*23f0*/  IMAD.MOV.U32 R14, RZ, RZ, R0 ;  /* 0x000000ffff0e7224 */ /* 0x000fc800078e0000 */
[----:B------:R-:W-:Y:S05]  /*2400*/  RET.REL.NODEC R14 `(_Z9updatephiPfS_S_ii) ;  /* 0xffffffd80efc7950 */ /* 0x000fea0003c3ffff */
        .weak           $__internal_2_$__cuda_sm20_sqrt_rn_f32_slowpath
        .type           $__internal_2_$__cuda_sm20_sqrt_rn_f32_slowpath,@function
        .size           $__internal_2_$__cuda_sm20_sqrt_rn_f32_slowpath,(.L_x_51 - $__internal_2_$__cuda_sm20_sqrt_rn_f32_slowpath)
$__internal_2_$__cuda_sm20_sqrt_rn_f32_slowpath:
[----:B------:R-:W-:-:S13]  /*2410*/  LOP3.LUT P0, RZ, R0, 0x7fffffff, RZ, 0xc0, !PT ;  /* 0x7fffffff00ff7812 */ /* 0x000fda000780c0ff */
[----:B------:R-:W-:Y:S01]  /*2420*/  @!P0 IMAD.MOV.U32 R14, RZ, RZ, R0 ;  /* 0x000000ffff0e8224 */ /* 0x000fe200078e0000 */
[----:B------:R-:W-:Y:S06]  /*2430*/  @!P0 BRA `(.L_x_47) ;  /* 0x0000000000408947 */ /* 0x000fec0003800000 */
[----:B------:R-:W-:-:S13]  /*2440*/  FSETP.GEU.FTZ.AND P0, PT, R0, RZ, PT ;  /* 0x000000ff0000720b */ /* 0x000fda0003f1e000 */
[----:B------:R-:W-:Y:S01]  /*2450*/  @!P0 MOV R14, 0x7fffffff ;  /* 0x7fffffff000e8802 */ /* 0x000fe20000000f00 */
[----:B------:R-:W-:Y:S06]  /*2460*/  @!P0 BRA `(.L_x_47) ;  /* 0x0000000000348947 */ /* 0x000fec0003800000 */
[----:B------:R-:W-:-:S13]  /*2470*/  FSETP.GTU.FTZ.AND P0, PT, |R0|, +INF , PT ;  /* 0x7f8000000000780b */ /* 0x000fda0003f1c200 */
[----:B------:R-:W-:Y:S01]  /*2480*/  @P0 FADD.FTZ R14, R0, 1 ;  /* 0x3f800000000e0421 */ /* 0x000fe20000010000 */
[----:B------:R-:W-:Y:S06]  /*2490*/  @P0 BRA `(.L_x_47) ;  /* 0x0000000000280947 */ /* 0x000fec0003800000 */
[----:B------:R-:W-:-:S13]  /*24a0*/  FSETP.NEU.FTZ.AND P0, PT, |R0|, +INF , PT ;  /* 0x7f8000000000780b */ /* 0x000fda0003f1d200 */
[----:B------:R-:W-:-:S04]  /*24b0*/  @P0 FFMA R15, R0, 1.84467440737095516160e+19, RZ ;  /* 0x5f800000000f0823 */ /* 0x000fc800000000ff */
[----:B------:R-:W0:Y:S02]  /*24c0*/  @P0 MUFU.RSQ R14, R15 ;  /* 0x0000000f000e0308 */ /* 0x000e240000001400 */
[----:B0-----:R-:W-:Y:S01]  /*24d0*/  @P0 FMUL.FTZ R26, R15, R14 ;  /* 0x0000000e0f1a0220 */ /* 0x001fe20000410000 */
[----:B------:R-:W-:Y:S01]  /*24e0*/  @P0 FMUL.FTZ R25, R14, 0.5 ;  /* 0x3f0000000e190820 */ /* 0x000fe20000410000 */
[----:B------:R-:W-:Y:S02]  /*24f0*/  @!P0 IMAD.MOV.U32 R14, RZ, RZ, R0 ;  /* 0x000000ffff0e8224 */ /* 0x000fe400078e0000 */
[----:B------:R-:W-:-:S04]  /*2500*/  @P0 FADD.FTZ R23, -R26, -RZ ;  /* 0x800000ff1a170221 */ /* 0x000fc80000010100 */
[----:B------:R-:W-:-:S04]  /*2510*/  @P0 FFMA R23, R26, R23, R15 ;  /* 0x000000171a170223 */ /* 0x000fc8000000000f */
[----:B------:R-:W-:-:S04]  /*2520*/  @P0 FFMA R23, R23, R25, R26 ;  /* 0x0000001917170223 */ /* 0x000fc8000000001a */
[----:B------:R-:W-:-:S07]  /*2530*/  @P0 FMUL.FTZ R14, R23, 2.3283064365386962891e-10 ;  /* 0x2f800000170e0820 */ /* 0x000fce0000410000 */
.L_x_47:
[----:B------:R-:W-:Y:S01]  /*2540*/  HFMA2 R15, -RZ, RZ, 0, 0 ;  /* 0x00000000ff0f7431 */ /* 0x000fe200000001ff */
[----:B------:R-:W-:Y:S01]  /*2550*/  MOV R0, R14 ;  /* 0x0000000e00007202 */ /* 0x000fe20000000f00 */
[----:B------:R-:W-:-:S04]  /*2560*/  IMAD.MOV.U32 R14, RZ, RZ, R27 ;  /* 0x000000ffff0e7224 */ /* 0x000fc800078e001b */
[----:B------:R-:W-:Y:S05]  /*2570*/  RET.REL.NODEC R14 `(_Z9updatephiPfS_S_ii) ;  /* 0xffffffd80ea07950 */ /* 0x000fea0003c3ffff */
.L_x_48:
[----:B------:R-:W-:-:S00]  /*2580*/  BRA `(.L_x_48) ;  /* 0xfffffffc00fc7947 */ /* 0x000fc0000383ffff */
[----:B------:R-:W-:-:S00]  /*2590*/  NOP ;  /* 0x0000000000007918 */ /* 0x000fc00000000000 */
        /* <DEDUP_REMOVED lines=14> */
.L_x_51:


//--------------------- .nv.shared.reserved.0     --------------------------
	.section	.nv.shared.reserved.0,"aw",@nobits
	.weak		__nv_reservedSMEM_offset_0_alias
	.size		__nv_reservedSMEM_offset_0_alias, 0, 64
	.other		__nv_reservedSMEM_offset_0_alias,@"STO_CUDA_RESERVED_SHARED STV_DEFAULT"
__nv_reservedSMEM_offset_0_alias:
	.zero		0
	.zero		64


//--------------------- .nv.constant0._Z9updatephiPfS_S_ii --------------------------
	.section	.nv.constant0._Z9updatephiPfS_S_ii,"a",@progbits
	.sectionflags	@""
	.align	4
.nv.constant0._Z9updatephiPfS_S_ii:
	.zero		928


//--------------------- SYMBOLS --------------------------

	.type		.nv.reservedSmem.offset0,@object
	.size		.nv.reservedSmem.offset0,0x4
